//
// Generated by NVIDIA NVVM Compiler
//
// Compiler Build ID: CL-36424714
// Cuda compilation tools, release 13.0, V13.0.88
// Based on NVVM 20.0.0
//

.version 9.0
.target sm_100
.address_size 64

	// .globl	gpu_random_activate
.extern .func  (.param .b64 func_retval0) malloc
(
	.param .b64 malloc_param_0
)
;
.extern .func free
(
	.param .b64 free_param_0
)
;
.global .align 4 .b8 precalc_xorwow_matrix[102400];
.global .align 4 .b8 precalc_xorwow_offset_matrix[102400];
.global .align 4 .b8 mrg32k3aM1[2304];
.global .align 4 .b8 mrg32k3aM2[2304];
.global .align 4 .b8 mrg32k3aM1SubSeq[2016];
.global .align 4 .b8 mrg32k3aM2SubSeq[2016];
.global .align 4 .b8 mrg32k3aM1Seq[2304];
.global .align 4 .b8 mrg32k3aM2Seq[2304];
.const .align 8 .b8 __cr_lgamma_table[72];

.visible .entry gpu_random_activate(
	.param .u32 gpu_random_activate_param_0,
	.param .u64 .ptr .align 1 gpu_random_activate_param_1
)
{
	.reg .pred 	%p<26>;
	.reg .b32 	%r<420>;
	.reg .b64 	%rd<20>;

	ld.param.u32 	%r183, [gpu_random_activate_param_0];
	ld.param.u64 	%rd8, [gpu_random_activate_param_1];
	mov.u32 	%r184, %ctaid.x;
	mov.u32 	%r185, %ctaid.y;
	mov.u32 	%r186, %nctaid.x;
	mad.lo.s32 	%r187, %r185, %r186, %r184;
	mov.u32 	%r188, %tid.x;
	mov.u32 	%r189, %tid.y;
	mov.u32 	%r190, %ntid.x;
	mov.u32 	%r191, %tid.z;
	mov.u32 	%r192, %ntid.y;
	mov.u32 	%r193, %ntid.z;
	mad.lo.s32 	%r194, %r187, %r193, %r191;
	mad.lo.s32 	%r195, %r194, %r192, %r189;
	mad.lo.s32 	%r1, %r195, %r190, %r188;
	setp.gt.s32 	%p1, %r1, 127;
	@%p1 bra 	$L__BB0_44;
	{ // callseq 0, 0
	.param .b64 param0;
	st.param.b64 	[param0], 48;
	.param .b64 retval0;
	call.uni (retval0), 
	malloc, 
	(
	param0
	);
	ld.param.b64 	%rd9, [retval0];
	} // callseq 0
	cvt.s64.s32 	%rd2, %r1;
	xor.b32  	%r196, %r183, -1429050551;
	mul.lo.s32 	%r197, %r196, 1099087573;
	setp.gt.s32 	%p2, %r183, -1;
	selp.b32 	%r198, -644748465, -1947113066, %p2;
	add.s32 	%r199, %r198, %r197;
	add.s32 	%r200, %r199, 6615241;
	add.s32 	%r201, %r197, 123456789;
	st.v2.u32 	[%rd9], {%r200, %r201};
	xor.b32  	%r202, %r197, 362436069;
	add.s32 	%r203, %r198, 521288629;
	st.v2.u32 	[%rd9+8], {%r202, %r203};
	xor.b32  	%r204, %r198, 88675123;
	add.s32 	%r205, %r197, 5783321;
	st.v2.u32 	[%rd9+16], {%r204, %r205};
	setp.eq.s32 	%p3, %r1, 0;
	@%p3 bra 	$L__BB0_43;
	mov.b32 	%r326, 0;
	mov.u64 	%rd11, precalc_xorwow_matrix;
	mov.u64 	%rd19, %rd2;
$L__BB0_3:
	and.b64  	%rd4, %rd19, 3;
	setp.eq.s64 	%p4, %rd4, 0;
	@%p4 bra 	$L__BB0_42;
	mul.wide.u32 	%rd10, %r326, 3200;
	add.s64 	%rd5, %rd11, %rd10;
	cvt.u32.u64 	%r3, %rd4;
	mov.b32 	%r327, 0;
$L__BB0_5:
	mov.b32 	%r340, 0;
	mov.u32 	%r341, %r340;
	mov.u32 	%r342, %r340;
	mov.u32 	%r343, %r340;
	mov.u32 	%r344, %r340;
	mov.u32 	%r333, %r340;
$L__BB0_6:
	mul.wide.u32 	%rd12, %r333, 4;
	add.s64 	%rd13, %rd9, %rd12;
	ld.u32 	%r11, [%rd13+4];
	shl.b32 	%r12, %r333, 5;
	mov.b32 	%r339, 0;
$L__BB0_7:
	.pragma "nounroll";
	shr.u32 	%r210, %r11, %r339;
	and.b32  	%r211, %r210, 1;
	setp.eq.b32 	%p5, %r211, 1;
	not.pred 	%p6, %p5;
	add.s32 	%r212, %r12, %r339;
	mul.lo.s32 	%r213, %r212, 5;
	mul.wide.u32 	%rd14, %r213, 4;
	add.s64 	%rd6, %rd5, %rd14;
	@%p6 bra 	$L__BB0_9;
	ld.global.u32 	%r214, [%rd6];
	xor.b32  	%r344, %r344, %r214;
	ld.global.u32 	%r215, [%rd6+4];
	xor.b32  	%r343, %r343, %r215;
	ld.global.u32 	%r216, [%rd6+8];
	xor.b32  	%r342, %r342, %r216;
	ld.global.u32 	%r217, [%rd6+12];
	xor.b32  	%r341, %r341, %r217;
	ld.global.u32 	%r218, [%rd6+16];
	xor.b32  	%r340, %r340, %r218;
$L__BB0_9:
	and.b32  	%r220, %r210, 2;
	setp.eq.s32 	%p7, %r220, 0;
	@%p7 bra 	$L__BB0_11;
	ld.global.u32 	%r221, [%rd6+20];
	xor.b32  	%r344, %r344, %r221;
	ld.global.u32 	%r222, [%rd6+24];
	xor.b32  	%r343, %r343, %r222;
	ld.global.u32 	%r223, [%rd6+28];
	xor.b32  	%r342, %r342, %r223;
	ld.global.u32 	%r224, [%rd6+32];
	xor.b32  	%r341, %r341, %r224;
	ld.global.u32 	%r225, [%rd6+36];
	xor.b32  	%r340, %r340, %r225;
$L__BB0_11:
	and.b32  	%r227, %r210, 4;
	setp.eq.s32 	%p8, %r227, 0;
	@%p8 bra 	$L__BB0_13;
	ld.global.u32 	%r228, [%rd6+40];
	xor.b32  	%r344, %r344, %r228;
	ld.global.u32 	%r229, [%rd6+44];
	xor.b32  	%r343, %r343, %r229;
	ld.global.u32 	%r230, [%rd6+48];
	xor.b32  	%r342, %r342, %r230;
	ld.global.u32 	%r231, [%rd6+52];
	xor.b32  	%r341, %r341, %r231;
	ld.global.u32 	%r232, [%rd6+56];
	xor.b32  	%r340, %r340, %r232;
$L__BB0_13:
	and.b32  	%r234, %r210, 8;
	setp.eq.s32 	%p9, %r234, 0;
	@%p9 bra 	$L__BB0_15;
	ld.global.u32 	%r235, [%rd6+60];
	xor.b32  	%r344, %r344, %r235;
	ld.global.u32 	%r236, [%rd6+64];
	xor.b32  	%r343, %r343, %r236;
	ld.global.u32 	%r237, [%rd6+68];
	xor.b32  	%r342, %r342, %r237;
	ld.global.u32 	%r238, [%rd6+72];
	xor.b32  	%r341, %r341, %r238;
	ld.global.u32 	%r239, [%rd6+76];
	xor.b32  	%r340, %r340, %r239;
$L__BB0_15:
	and.b32  	%r241, %r210, 16;
	setp.eq.s32 	%p10, %r241, 0;
	@%p10 bra 	$L__BB0_17;
	ld.global.u32 	%r242, [%rd6+80];
	xor.b32  	%r344, %r344, %r242;
	ld.global.u32 	%r243, [%rd6+84];
	xor.b32  	%r343, %r343, %r243;
	ld.global.u32 	%r244, [%rd6+88];
	xor.b32  	%r342, %r342, %r244;
	ld.global.u32 	%r245, [%rd6+92];
	xor.b32  	%r341, %r341, %r245;
	ld.global.u32 	%r246, [%rd6+96];
	xor.b32  	%r340, %r340, %r246;
$L__BB0_17:
	and.b32  	%r248, %r210, 32;
	setp.eq.s32 	%p11, %r248, 0;
	@%p11 bra 	$L__BB0_19;
	ld.global.u32 	%r249, [%rd6+100];
	xor.b32  	%r344, %r344, %r249;
	ld.global.u32 	%r250, [%rd6+104];
	xor.b32  	%r343, %r343, %r250;
	ld.global.u32 	%r251, [%rd6+108];
	xor.b32  	%r342, %r342, %r251;
	ld.global.u32 	%r252, [%rd6+112];
	xor.b32  	%r341, %r341, %r252;
	ld.global.u32 	%r253, [%rd6+116];
	xor.b32  	%r340, %r340, %r253;
$L__BB0_19:
	and.b32  	%r255, %r210, 64;
	setp.eq.s32 	%p12, %r255, 0;
	@%p12 bra 	$L__BB0_21;
	ld.global.u32 	%r256, [%rd6+120];
	xor.b32  	%r344, %r344, %r256;
	ld.global.u32 	%r257, [%rd6+124];
	xor.b32  	%r343, %r343, %r257;
	ld.global.u32 	%r258, [%rd6+128];
	xor.b32  	%r342, %r342, %r258;
	ld.global.u32 	%r259, [%rd6+132];
	xor.b32  	%r341, %r341, %r259;
	ld.global.u32 	%r260, [%rd6+136];
	xor.b32  	%r340, %r340, %r260;
$L__BB0_21:
	and.b32  	%r262, %r210, 128;
	setp.eq.s32 	%p13, %r262, 0;
	@%p13 bra 	$L__BB0_23;
	ld.global.u32 	%r263, [%rd6+140];
	xor.b32  	%r344, %r344, %r263;
	ld.global.u32 	%r264, [%rd6+144];
	xor.b32  	%r343, %r343, %r264;
	ld.global.u32 	%r265, [%rd6+148];
	xor.b32  	%r342, %r342, %r265;
	ld.global.u32 	%r266, [%rd6+152];
	xor.b32  	%r341, %r341, %r266;
	ld.global.u32 	%r267, [%rd6+156];
	xor.b32  	%r340, %r340, %r267;
$L__BB0_23:
	and.b32  	%r269, %r210, 256;
	setp.eq.s32 	%p14, %r269, 0;
	@%p14 bra 	$L__BB0_25;
	ld.global.u32 	%r270, [%rd6+160];
	xor.b32  	%r344, %r344, %r270;
	ld.global.u32 	%r271, [%rd6+164];
	xor.b32  	%r343, %r343, %r271;
	ld.global.u32 	%r272, [%rd6+168];
	xor.b32  	%r342, %r342, %r272;
	ld.global.u32 	%r273, [%rd6+172];
	xor.b32  	%r341, %r341, %r273;
	ld.global.u32 	%r274, [%rd6+176];
	xor.b32  	%r340, %r340, %r274;
$L__BB0_25:
	and.b32  	%r276, %r210, 512;
	setp.eq.s32 	%p15, %r276, 0;
	@%p15 bra 	$L__BB0_27;
	ld.global.u32 	%r277, [%rd6+180];
	xor.b32  	%r344, %r344, %r277;
	ld.global.u32 	%r278, [%rd6+184];
	xor.b32  	%r343, %r343, %r278;
	ld.global.u32 	%r279, [%rd6+188];
	xor.b32  	%r342, %r342, %r279;
	ld.global.u32 	%r280, [%rd6+192];
	xor.b32  	%r341, %r341, %r280;
	ld.global.u32 	%r281, [%rd6+196];
	xor.b32  	%r340, %r340, %r281;
$L__BB0_27:
	and.b32  	%r283, %r210, 1024;
	setp.eq.s32 	%p16, %r283, 0;
	@%p16 bra 	$L__BB0_29;
	ld.global.u32 	%r284, [%rd6+200];
	xor.b32  	%r344, %r344, %r284;
	ld.global.u32 	%r285, [%rd6+204];
	xor.b32  	%r343, %r343, %r285;
	ld.global.u32 	%r286, [%rd6+208];
	xor.b32  	%r342, %r342, %r286;
	ld.global.u32 	%r287, [%rd6+212];
	xor.b32  	%r341, %r341, %r287;
	ld.global.u32 	%r288, [%rd6+216];
	xor.b32  	%r340, %r340, %r288;
$L__BB0_29:
	and.b32  	%r290, %r210, 2048;
	setp.eq.s32 	%p17, %r290, 0;
	@%p17 bra 	$L__BB0_31;
	ld.global.u32 	%r291, [%rd6+220];
	xor.b32  	%r344, %r344, %r291;
	ld.global.u32 	%r292, [%rd6+224];
	xor.b32  	%r343, %r343, %r292;
	ld.global.u32 	%r293, [%rd6+228];
	xor.b32  	%r342, %r342, %r293;
	ld.global.u32 	%r294, [%rd6+232];
	xor.b32  	%r341, %r341, %r294;
	ld.global.u32 	%r295, [%rd6+236];
	xor.b32  	%r340, %r340, %r295;
$L__BB0_31:
	and.b32  	%r297, %r210, 4096;
	setp.eq.s32 	%p18, %r297, 0;
	@%p18 bra 	$L__BB0_33;
	ld.global.u32 	%r298, [%rd6+240];
	xor.b32  	%r344, %r344, %r298;
	ld.global.u32 	%r299, [%rd6+244];
	xor.b32  	%r343, %r343, %r299;
	ld.global.u32 	%r300, [%rd6+248];
	xor.b32  	%r342, %r342, %r300;
	ld.global.u32 	%r301, [%rd6+252];
	xor.b32  	%r341, %r341, %r301;
	ld.global.u32 	%r302, [%rd6+256];
	xor.b32  	%r340, %r340, %r302;
$L__BB0_33:
	and.b32  	%r304, %r210, 8192;
	setp.eq.s32 	%p19, %r304, 0;
	@%p19 bra 	$L__BB0_35;
	ld.global.u32 	%r305, [%rd6+260];
	xor.b32  	%r344, %r344, %r305;
	ld.global.u32 	%r306, [%rd6+264];
	xor.b32  	%r343, %r343, %r306;
	ld.global.u32 	%r307, [%rd6+268];
	xor.b32  	%r342, %r342, %r307;
	ld.global.u32 	%r308, [%rd6+272];
	xor.b32  	%r341, %r341, %r308;
	ld.global.u32 	%r309, [%rd6+276];
	xor.b32  	%r340, %r340, %r309;
$L__BB0_35:
	and.b32  	%r311, %r210, 16384;
	setp.eq.s32 	%p20, %r311, 0;
	@%p20 bra 	$L__BB0_37;
	ld.global.u32 	%r312, [%rd6+280];
	xor.b32  	%r344, %r344, %r312;
	ld.global.u32 	%r313, [%rd6+284];
	xor.b32  	%r343, %r343, %r313;
	ld.global.u32 	%r314, [%rd6+288];
	xor.b32  	%r342, %r342, %r314;
	ld.global.u32 	%r315, [%rd6+292];
	xor.b32  	%r341, %r341, %r315;
	ld.global.u32 	%r316, [%rd6+296];
	xor.b32  	%r340, %r340, %r316;
$L__BB0_37:
	and.b32  	%r318, %r210, 32768;
	setp.eq.s32 	%p21, %r318, 0;
	@%p21 bra 	$L__BB0_39;
	ld.global.u32 	%r319, [%rd6+300];
	xor.b32  	%r344, %r344, %r319;
	ld.global.u32 	%r320, [%rd6+304];
	xor.b32  	%r343, %r343, %r320;
	ld.global.u32 	%r321, [%rd6+308];
	xor.b32  	%r342, %r342, %r321;
	ld.global.u32 	%r322, [%rd6+312];
	xor.b32  	%r341, %r341, %r322;
	ld.global.u32 	%r323, [%rd6+316];
	xor.b32  	%r340, %r340, %r323;
$L__BB0_39:
	add.s32 	%r339, %r339, 16;
	setp.ne.s32 	%p22, %r339, 32;
	@%p22 bra 	$L__BB0_7;
	mad.lo.s32 	%r324, %r333, -31, %r12;
	add.s32 	%r333, %r324, 1;
	setp.ne.s32 	%p23, %r333, 5;
	@%p23 bra 	$L__BB0_6;
	st.u32 	[%rd9+4], %r344;
	st.u32 	[%rd9+8], %r343;
	st.u32 	[%rd9+12], %r342;
	st.u32 	[%rd9+16], %r341;
	st.u32 	[%rd9+20], %r340;
	add.s32 	%r327, %r327, 1;
	setp.lt.u32 	%p24, %r327, %r3;
	@%p24 bra 	$L__BB0_5;
$L__BB0_42:
	shr.u64 	%rd7, %rd19, 2;
	add.s32 	%r326, %r326, 1;
	setp.gt.u64 	%p25, %rd19, 3;
	mov.u64 	%rd19, %rd7;
	@%p25 bra 	$L__BB0_3;
$L__BB0_43:
	mov.b32 	%r325, 0;
	st.v2.u32 	[%rd9+24], {%r325, %r325};
	st.u32 	[%rd9+32], %r325;
	mov.b64 	%rd15, 0;
	st.u64 	[%rd9+40], %rd15;
	cvta.to.global.u64 	%rd16, %rd8;
	shl.b64 	%rd17, %rd2, 3;
	add.s64 	%rd18, %rd16, %rd17;
	st.global.u64 	[%rd18], %rd9;
$L__BB0_44:
	ret;

}
	// .globl	gpu_random_deactivate
.visible .entry gpu_random_deactivate(
	.param .u64 .ptr .align 1 gpu_random_deactivate_param_0
)
{
	.reg .pred 	%p<2>;
	.reg .b32 	%r<14>;
	.reg .b64 	%rd<6>;

	ld.param.u64 	%rd1, [gpu_random_deactivate_param_0];
	mov.u32 	%r2, %ctaid.x;
	mov.u32 	%r3, %ctaid.y;
	mov.u32 	%r4, %nctaid.x;
	mad.lo.s32 	%r5, %r3, %r4, %r2;
	mov.u32 	%r6, %tid.x;
	mov.u32 	%r7, %tid.y;
	mov.u32 	%r8, %ntid.x;
	mov.u32 	%r9, %tid.z;
	mov.u32 	%r10, %ntid.y;
	mov.u32 	%r11, %ntid.z;
	mad.lo.s32 	%r12, %r5, %r11, %r9;
	mad.lo.s32 	%r13, %r12, %r10, %r7;
	mad.lo.s32 	%r1, %r13, %r8, %r6;
	setp.gt.s32 	%p1, %r1, 127;
	@%p1 bra 	$L__BB1_2;
	cvta.to.global.u64 	%rd2, %rd1;
	mul.wide.s32 	%rd3, %r1, 8;
	add.s64 	%rd4, %rd2, %rd3;
	ld.global.u64 	%rd5, [%rd4];
	{ // callseq 1, 0
	.param .b64 param0;
	st.param.b64 	[param0], %rd5;
	call.uni 
	free, 
	(
	param0
	);
	} // callseq 1
$L__BB1_2:
	ret;

}
	// .globl	gpu_trunc_norm
.visible .entry gpu_trunc_norm(
	.param .u32 gpu_trunc_norm_param_0,
	.param .u64 .ptr .align 1 gpu_trunc_norm_param_1,
	.param .u64 .ptr .align 1 gpu_trunc_norm_param_2,
	.param .u64 .ptr .align 1 gpu_trunc_norm_param_3,
	.param .u64 .ptr .align 1 gpu_trunc_norm_param_4,
	.param .u64 .ptr .align 1 gpu_trunc_norm_param_5,
	.param .u64 .ptr .align 1 gpu_trunc_norm_param_6
)
{
	.reg .pred 	%p<63>;
	.reg .b32 	%r<195>;
	.reg .b32 	%f<411>;
	.reg .b64 	%rd<29>;

	ld.param.u32 	%r41, [gpu_trunc_norm_param_0];
	ld.param.u64 	%rd7, [gpu_trunc_norm_param_1];
	ld.param.u64 	%rd12, [gpu_trunc_norm_param_2];
	ld.param.u64 	%rd8, [gpu_trunc_norm_param_3];
	ld.param.u64 	%rd9, [gpu_trunc_norm_param_4];
	ld.param.u64 	%rd10, [gpu_trunc_norm_param_5];
	ld.param.u64 	%rd11, [gpu_trunc_norm_param_6];
	cvta.to.global.u64 	%rd1, %rd12;
	mov.u32 	%r42, %ctaid.x;
	mov.u32 	%r43, %ctaid.y;
	mov.u32 	%r44, %nctaid.x;
	mad.lo.s32 	%r45, %r43, %r44, %r42;
	mov.u32 	%r46, %tid.x;
	mov.u32 	%r47, %tid.y;
	mov.u32 	%r48, %ntid.x;
	mov.u32 	%r49, %tid.z;
	mov.u32 	%r50, %ntid.y;
	mov.u32 	%r51, %ntid.z;
	mad.lo.s32 	%r52, %r45, %r51, %r49;
	mad.lo.s32 	%r53, %r52, %r50, %r47;
	mad.lo.s32 	%r1, %r53, %r48, %r46;
	setp.ge.s32 	%p1, %r1, %r41;
	@%p1 bra 	$L__BB2_19;
	cvta.to.global.u64 	%rd13, %rd7;
	cvta.to.global.u64 	%rd14, %rd8;
	cvta.to.global.u64 	%rd15, %rd11;
	shr.s32 	%r54, %r1, 31;
	shr.u32 	%r55, %r54, 25;
	add.s32 	%r56, %r1, %r55;
	and.b32  	%r57, %r56, -128;
	sub.s32 	%r58, %r1, %r57;
	mul.wide.s32 	%rd16, %r58, 8;
	add.s64 	%rd17, %rd15, %rd16;
	ld.global.u64 	%rd18, [%rd17];
	cvta.to.global.u64 	%rd2, %rd18;
	mul.wide.s32 	%rd19, %r1, 4;
	add.s64 	%rd3, %rd14, %rd19;
	ld.global.f32 	%f1, [%rd3];
	abs.f32 	%f37, %f1;
	setp.equ.f32 	%p2, %f37, 0f7F800000;
	cvta.to.global.u64 	%rd20, %rd9;
	add.s64 	%rd4, %rd20, %rd19;
	add.s64 	%rd5, %rd13, %rd19;
	@%p2 bra 	$L__BB2_9;
	ld.global.f32 	%f407, [%rd4];
$L__BB2_3:
	abs.f32 	%f205, %f407;
	setp.ne.f32 	%p28, %f205, 0f7F800000;
	@%p28 bra 	$L__BB2_24;
	ld.global.f32 	%f18, [%rd5];
	setp.ltu.f32 	%p29, %f1, %f18;
	@%p29 bra 	$L__BB2_24;
	add.s64 	%rd24, %rd1, %rd19;
	ld.global.f32 	%f19, [%rd24];
	sub.f32 	%f206, %f1, %f18;
	div.rn.f32 	%f207, %f206, %f19;
	setp.lt.f32 	%p30, %f207, 0f00000000;
	selp.f32 	%f20, 0fBF800000, 0f3F800000, %p30;
	mul.f32 	%f21, %f207, %f20;
	abs.f32 	%f208, %f21;
	setp.lt.f32 	%p31, %f208, 0f00800000;
	mul.f32 	%f210, %f208, 0f4B800000;
	selp.f32 	%f211, %f210, %f208, %p31;
	selp.f32 	%f212, 0fC1C00000, 0f00000000, %p31;
	mov.b32 	%r104, %f211;
	add.s32 	%r105, %r104, -1060439283;
	and.b32  	%r106, %r105, -8388608;
	sub.s32 	%r107, %r104, %r106;
	mov.b32 	%f213, %r107;
	cvt.rn.f32.s32 	%f214, %r106;
	fma.rn.f32 	%f215, %f214, 0f34000000, %f212;
	add.f32 	%f216, %f213, 0fBF800000;
	add.f32 	%f217, %f213, 0f3F800000;
	rcp.approx.ftz.f32 	%f218, %f217;
	add.f32 	%f219, %f216, %f216;
	mul.f32 	%f220, %f219, %f218;
	mul.f32 	%f221, %f220, %f220;
	sub.f32 	%f222, %f216, %f220;
	add.f32 	%f223, %f222, %f222;
	neg.f32 	%f224, %f220;
	fma.rn.f32 	%f225, %f224, %f216, %f223;
	mul.rn.f32 	%f226, %f218, %f225;
	fma.rn.f32 	%f227, %f221, 0f3A2C32E4, 0f3B52E7DB;
	fma.rn.f32 	%f228, %f227, %f221, 0f3C93BB73;
	fma.rn.f32 	%f229, %f228, %f221, 0f3DF6384F;
	mul.rn.f32 	%f230, %f229, %f221;
	fma.rn.f32 	%f231, %f220, 0f3FB8AA3B, %f215;
	sub.f32 	%f232, %f215, %f231;
	fma.rn.f32 	%f233, %f220, 0f3FB8AA3B, %f232;
	fma.rn.f32 	%f234, %f226, 0f3FB8AA3B, %f233;
	fma.rn.f32 	%f235, %f220, 0f32A55E34, %f234;
	mul.f32 	%f236, %f230, 0f40400000;
	fma.rn.f32 	%f237, %f236, %f226, %f235;
	fma.rn.f32 	%f238, %f230, %f220, %f237;
	add.rn.f32 	%f239, %f231, %f238;
	neg.f32 	%f240, %f231;
	add.rn.f32 	%f241, %f239, %f240;
	neg.f32 	%f242, %f241;
	add.rn.f32 	%f243, %f238, %f242;
	mov.f32 	%f244, 0f40000000;
	mul.rn.f32 	%f245, %f239, %f244;
	neg.f32 	%f246, %f245;
	fma.rn.f32 	%f247, %f239, 0f40000000, %f246;
	fma.rn.f32 	%f248, %f243, 0f40000000, %f247;
	cvt.rni.f32.f32 	%f249, %f245;
	sub.f32 	%f250, %f245, %f249;
	add.f32 	%f251, %f250, %f248;
	fma.rn.f32 	%f252, %f251, 0f391FCB8E, 0f3AAF85ED;
	fma.rn.f32 	%f253, %f252, %f251, 0f3C1D9856;
	fma.rn.f32 	%f254, %f253, %f251, 0f3D6357BB;
	fma.rn.f32 	%f255, %f254, %f251, 0f3E75FDEC;
	fma.rn.f32 	%f256, %f255, %f251, 0f3F317218;
	fma.rn.f32 	%f257, %f256, %f251, 0f3F800000;
	cvt.rzi.s32.f32 	%r108, %f249;
	setp.gt.f32 	%p32, %f249, 0f00000000;
	selp.b32 	%r109, 0, -2097152000, %p32;
	add.s32 	%r110, %r109, 2130706432;
	mov.b32 	%f258, %r110;
	mul.f32 	%f259, %f257, %f258;
	shl.b32 	%r111, %r108, 23;
	sub.s32 	%r112, %r111, %r109;
	mov.b32 	%f260, %r112;
	mul.f32 	%f261, %f259, %f260;
	abs.f32 	%f262, %f245;
	setp.gt.f32 	%p33, %f262, 0f43180000;
	setp.lt.f32 	%p34, %f245, 0f00000000;
	selp.f32 	%f263, 0f00000000, 0f7F800000, %p34;
	selp.f32 	%f264, %f263, %f261, %p33;
	setp.eq.f32 	%p35, %f21, 0f3F800000;
	setp.nan.f32 	%p36, %f208, %f208;
	setp.eq.f32 	%p37, %f21, 0f00000000;
	setp.eq.f32 	%p38, %f208, 0f7F800000;
	add.f32 	%f265, %f21, %f21;
	mov.b32 	%r113, %f265;
	and.b32  	%r114, %r113, 2147483647;
	mov.b32 	%f266, %r114;
	add.rn.f32 	%f267, %f21, %f244;
	ld.global.v2.u32 	{%r185, %r190}, [%rd2];
	ld.global.v2.u32 	{%r189, %r188}, [%rd2+8];
	ld.global.v2.u32 	{%r187, %r186}, [%rd2+16];
	selp.f32 	%f268, %f266, %f264, %p38;
	selp.f32 	%f269, %f266, %f268, %p37;
	selp.f32 	%f270, %f267, %f269, %p36;
	add.f32 	%f271, %f270, 0f40800000;
	selp.f32 	%f272, 0f40A00000, %f271, %p35;
	sqrt.rn.f32 	%f273, %f272;
	add.f32 	%f274, %f21, %f273;
	mul.f32 	%f22, %f274, 0f3F000000;
	mov.b32 	%r191, 0;
$L__BB2_6:
	mov.u32 	%r31, %r191;
	mov.u32 	%r30, %r190;
	mov.u32 	%r29, %r189;
	mov.u32 	%r190, %r188;
	mov.u32 	%r189, %r187;
	mov.u32 	%r188, %r186;
	shr.u32 	%r115, %r30, 2;
	xor.b32  	%r116, %r115, %r30;
	shl.b32 	%r117, %r188, 4;
	shl.b32 	%r118, %r116, 1;
	xor.b32  	%r119, %r118, %r117;
	xor.b32  	%r120, %r119, %r116;
	xor.b32  	%r187, %r120, %r188;
	add.s32 	%r121, %r185, %r187;
	add.s32 	%r122, %r121, 362437;
	cvt.rn.f32.u32 	%f276, %r122;
	fma.rn.f32 	%f277, %f276, 0f2F800000, 0f2F000000;
	mov.f32 	%f408, 0f3F800000;
	sub.f32 	%f278, %f408, %f277;
	setp.lt.f32 	%p39, %f278, 0f00800000;
	mul.f32 	%f279, %f278, 0f4B000000;
	selp.f32 	%f280, %f279, %f278, %p39;
	selp.f32 	%f281, 0fC1B80000, 0f00000000, %p39;
	mov.b32 	%r123, %f280;
	add.s32 	%r124, %r123, -1059760811;
	and.b32  	%r125, %r124, -8388608;
	sub.s32 	%r126, %r123, %r125;
	mov.b32 	%f282, %r126;
	cvt.rn.f32.s32 	%f283, %r125;
	fma.rn.f32 	%f284, %f283, 0f34000000, %f281;
	add.f32 	%f285, %f282, 0fBF800000;
	fma.rn.f32 	%f286, %f285, 0fBE055027, 0f3E1039F6;
	fma.rn.f32 	%f287, %f286, %f285, 0fBDF8CDCC;
	fma.rn.f32 	%f288, %f287, %f285, 0f3E0F2955;
	fma.rn.f32 	%f289, %f288, %f285, 0fBE2AD8B9;
	fma.rn.f32 	%f290, %f289, %f285, 0f3E4CED0B;
	fma.rn.f32 	%f291, %f290, %f285, 0fBE7FFF22;
	fma.rn.f32 	%f292, %f291, %f285, 0f3EAAAA78;
	fma.rn.f32 	%f293, %f292, %f285, 0fBF000000;
	mul.f32 	%f294, %f285, %f293;
	fma.rn.f32 	%f295, %f294, %f285, %f285;
	fma.rn.f32 	%f296, %f284, 0f3F317218, %f295;
	setp.gt.u32 	%p40, %r123, 2139095039;
	fma.rn.f32 	%f297, %f280, 0f7F800000, 0f7F800000;
	selp.f32 	%f298, %f297, %f296, %p40;
	setp.eq.f32 	%p41, %f280, 0f00000000;
	selp.f32 	%f299, 0fFF800000, %f298, %p41;
	div.rn.f32 	%f300, %f299, %f22;
	sub.f32 	%f23, %f21, %f300;
	sub.f32 	%f24, %f23, %f22;
	abs.f32 	%f25, %f24;
	setp.eq.f32 	%p42, %f24, 0f3F800000;
	@%p42 bra 	$L__BB2_22;
	setp.num.f32 	%p43, %f25, %f25;
	@%p43 bra 	$L__BB2_20;
	mov.f32 	%f356, 0f40000000;
	add.rn.f32 	%f408, %f24, %f356;
	bra.uni 	$L__BB2_22;
$L__BB2_9:
	ld.global.f32 	%f407, [%rd4];
	ld.global.f32 	%f4, [%rd5];
	setp.gtu.f32 	%p3, %f407, %f4;
	@%p3 bra 	$L__BB2_3;
	add.s64 	%rd22, %rd1, %rd19;
	ld.global.f32 	%f5, [%rd22];
	sub.f32 	%f38, %f407, %f4;
	div.rn.f32 	%f39, %f38, %f5;
	setp.lt.f32 	%p4, %f39, 0f00000000;
	selp.f32 	%f6, 0fBF800000, 0f3F800000, %p4;
	mul.f32 	%f7, %f39, %f6;
	abs.f32 	%f40, %f7;
	setp.lt.f32 	%p5, %f40, 0f00800000;
	mul.f32 	%f42, %f40, 0f4B800000;
	selp.f32 	%f43, %f42, %f40, %p5;
	selp.f32 	%f44, 0fC1C00000, 0f00000000, %p5;
	mov.b32 	%r60, %f43;
	add.s32 	%r61, %r60, -1060439283;
	and.b32  	%r62, %r61, -8388608;
	sub.s32 	%r63, %r60, %r62;
	mov.b32 	%f45, %r63;
	cvt.rn.f32.s32 	%f46, %r62;
	fma.rn.f32 	%f47, %f46, 0f34000000, %f44;
	add.f32 	%f48, %f45, 0fBF800000;
	add.f32 	%f49, %f45, 0f3F800000;
	rcp.approx.ftz.f32 	%f50, %f49;
	add.f32 	%f51, %f48, %f48;
	mul.f32 	%f52, %f51, %f50;
	mul.f32 	%f53, %f52, %f52;
	sub.f32 	%f54, %f48, %f52;
	add.f32 	%f55, %f54, %f54;
	neg.f32 	%f56, %f52;
	fma.rn.f32 	%f57, %f56, %f48, %f55;
	mul.rn.f32 	%f58, %f50, %f57;
	fma.rn.f32 	%f59, %f53, 0f3A2C32E4, 0f3B52E7DB;
	fma.rn.f32 	%f60, %f59, %f53, 0f3C93BB73;
	fma.rn.f32 	%f61, %f60, %f53, 0f3DF6384F;
	mul.rn.f32 	%f62, %f61, %f53;
	fma.rn.f32 	%f63, %f52, 0f3FB8AA3B, %f47;
	sub.f32 	%f64, %f47, %f63;
	fma.rn.f32 	%f65, %f52, 0f3FB8AA3B, %f64;
	fma.rn.f32 	%f66, %f58, 0f3FB8AA3B, %f65;
	fma.rn.f32 	%f67, %f52, 0f32A55E34, %f66;
	mul.f32 	%f68, %f62, 0f40400000;
	fma.rn.f32 	%f69, %f68, %f58, %f67;
	fma.rn.f32 	%f70, %f62, %f52, %f69;
	add.rn.f32 	%f71, %f63, %f70;
	neg.f32 	%f72, %f63;
	add.rn.f32 	%f73, %f71, %f72;
	neg.f32 	%f74, %f73;
	add.rn.f32 	%f75, %f70, %f74;
	mov.f32 	%f76, 0f40000000;
	mul.rn.f32 	%f77, %f71, %f76;
	neg.f32 	%f78, %f77;
	fma.rn.f32 	%f79, %f71, 0f40000000, %f78;
	fma.rn.f32 	%f80, %f75, 0f40000000, %f79;
	cvt.rni.f32.f32 	%f81, %f77;
	sub.f32 	%f82, %f77, %f81;
	add.f32 	%f83, %f82, %f80;
	fma.rn.f32 	%f84, %f83, 0f391FCB8E, 0f3AAF85ED;
	fma.rn.f32 	%f85, %f84, %f83, 0f3C1D9856;
	fma.rn.f32 	%f86, %f85, %f83, 0f3D6357BB;
	fma.rn.f32 	%f87, %f86, %f83, 0f3E75FDEC;
	fma.rn.f32 	%f88, %f87, %f83, 0f3F317218;
	fma.rn.f32 	%f89, %f88, %f83, 0f3F800000;
	cvt.rzi.s32.f32 	%r64, %f81;
	setp.gt.f32 	%p6, %f81, 0f00000000;
	selp.b32 	%r65, 0, -2097152000, %p6;
	add.s32 	%r66, %r65, 2130706432;
	mov.b32 	%f90, %r66;
	mul.f32 	%f91, %f89, %f90;
	shl.b32 	%r67, %r64, 23;
	sub.s32 	%r68, %r67, %r65;
	mov.b32 	%f92, %r68;
	mul.f32 	%f93, %f91, %f92;
	abs.f32 	%f94, %f77;
	setp.gt.f32 	%p7, %f94, 0f43180000;
	setp.lt.f32 	%p8, %f77, 0f00000000;
	selp.f32 	%f95, 0f00000000, 0f7F800000, %p8;
	selp.f32 	%f96, %f95, %f93, %p7;
	setp.eq.f32 	%p9, %f7, 0f3F800000;
	setp.nan.f32 	%p10, %f40, %f40;
	setp.eq.f32 	%p11, %f7, 0f00000000;
	setp.eq.f32 	%p12, %f40, 0f7F800000;
	add.f32 	%f97, %f7, %f7;
	mov.b32 	%r69, %f97;
	and.b32  	%r70, %r69, 2147483647;
	mov.b32 	%f98, %r70;
	add.rn.f32 	%f99, %f7, %f76;
	ld.global.v2.u32 	{%r178, %r183}, [%rd2];
	ld.global.v2.u32 	{%r182, %r181}, [%rd2+8];
	ld.global.v2.u32 	{%r180, %r179}, [%rd2+16];
	selp.f32 	%f100, %f98, %f96, %p12;
	selp.f32 	%f101, %f98, %f100, %p11;
	selp.f32 	%f102, %f99, %f101, %p10;
	add.f32 	%f103, %f102, 0f40800000;
	selp.f32 	%f104, 0f40A00000, %f103, %p9;
	sqrt.rn.f32 	%f105, %f104;
	add.f32 	%f106, %f7, %f105;
	mul.f32 	%f8, %f106, 0f3F000000;
	mov.b32 	%r184, 0;
$L__BB2_11:
	mov.u32 	%r14, %r184;
	mov.u32 	%r13, %r183;
	mov.u32 	%r12, %r182;
	mov.u32 	%r183, %r181;
	mov.u32 	%r182, %r180;
	mov.u32 	%r181, %r179;
	shr.u32 	%r71, %r13, 2;
	xor.b32  	%r72, %r71, %r13;
	shl.b32 	%r73, %r181, 4;
	shl.b32 	%r74, %r72, 1;
	xor.b32  	%r75, %r74, %r73;
	xor.b32  	%r76, %r75, %r72;
	xor.b32  	%r180, %r76, %r181;
	add.s32 	%r77, %r178, %r180;
	add.s32 	%r78, %r77, 362437;
	cvt.rn.f32.u32 	%f108, %r78;
	fma.rn.f32 	%f109, %f108, 0f2F800000, 0f2F000000;
	mov.f32 	%f406, 0f3F800000;
	sub.f32 	%f110, %f406, %f109;
	setp.lt.f32 	%p13, %f110, 0f00800000;
	mul.f32 	%f111, %f110, 0f4B000000;
	selp.f32 	%f112, %f111, %f110, %p13;
	selp.f32 	%f113, 0fC1B80000, 0f00000000, %p13;
	mov.b32 	%r79, %f112;
	add.s32 	%r80, %r79, -1059760811;
	and.b32  	%r81, %r80, -8388608;
	sub.s32 	%r82, %r79, %r81;
	mov.b32 	%f114, %r82;
	cvt.rn.f32.s32 	%f115, %r81;
	fma.rn.f32 	%f116, %f115, 0f34000000, %f113;
	add.f32 	%f117, %f114, 0fBF800000;
	fma.rn.f32 	%f118, %f117, 0fBE055027, 0f3E1039F6;
	fma.rn.f32 	%f119, %f118, %f117, 0fBDF8CDCC;
	fma.rn.f32 	%f120, %f119, %f117, 0f3E0F2955;
	fma.rn.f32 	%f121, %f120, %f117, 0fBE2AD8B9;
	fma.rn.f32 	%f122, %f121, %f117, 0f3E4CED0B;
	fma.rn.f32 	%f123, %f122, %f117, 0fBE7FFF22;
	fma.rn.f32 	%f124, %f123, %f117, 0f3EAAAA78;
	fma.rn.f32 	%f125, %f124, %f117, 0fBF000000;
	mul.f32 	%f126, %f117, %f125;
	fma.rn.f32 	%f127, %f126, %f117, %f117;
	fma.rn.f32 	%f128, %f116, 0f3F317218, %f127;
	setp.gt.u32 	%p14, %r79, 2139095039;
	fma.rn.f32 	%f129, %f112, 0f7F800000, 0f7F800000;
	selp.f32 	%f130, %f129, %f128, %p14;
	setp.eq.f32 	%p15, %f112, 0f00000000;
	selp.f32 	%f131, 0fFF800000, %f130, %p15;
	div.rn.f32 	%f132, %f131, %f8;
	sub.f32 	%f9, %f7, %f132;
	sub.f32 	%f10, %f9, %f8;
	abs.f32 	%f11, %f10;
	setp.eq.f32 	%p16, %f10, 0f3F800000;
	@%p16 bra 	$L__BB2_16;
	setp.num.f32 	%p17, %f11, %f11;
	@%p17 bra 	$L__BB2_14;
	mov.f32 	%f188, 0f40000000;
	add.rn.f32 	%f406, %f10, %f188;
	bra.uni 	$L__BB2_16;
$L__BB2_14:
	setp.lt.f32 	%p18, %f11, 0f00800000;
	mul.f32 	%f133, %f11, 0f4B800000;
	selp.f32 	%f134, %f133, %f11, %p18;
	mov.b32 	%r83, %f134;
	add.s32 	%r84, %r83, -1060439283;
	and.b32  	%r85, %r84, -8388608;
	sub.s32 	%r86, %r83, %r85;
	mov.b32 	%f135, %r86;
	cvt.rn.f32.s32 	%f136, %r85;
	selp.f32 	%f137, 0fC1C00000, 0f00000000, %p18;
	fma.rn.f32 	%f138, %f136, 0f34000000, %f137;
	add.f32 	%f139, %f135, 0fBF800000;
	add.f32 	%f140, %f135, 0f3F800000;
	rcp.approx.ftz.f32 	%f141, %f140;
	add.f32 	%f142, %f139, %f139;
	mul.f32 	%f143, %f142, %f141;
	mul.f32 	%f144, %f143, %f143;
	neg.f32 	%f145, %f143;
	sub.f32 	%f146, %f139, %f143;
	add.f32 	%f147, %f146, %f146;
	fma.rn.f32 	%f148, %f145, %f139, %f147;
	mul.rn.f32 	%f149, %f141, %f148;
	fma.rn.f32 	%f150, %f144, 0f3A2C32E4, 0f3B52E7DB;
	fma.rn.f32 	%f151, %f150, %f144, 0f3C93BB73;
	fma.rn.f32 	%f152, %f151, %f144, 0f3DF6384F;
	mul.rn.f32 	%f153, %f152, %f144;
	fma.rn.f32 	%f154, %f143, 0f3FB8AA3B, %f138;
	mul.f32 	%f155, %f153, 0f40400000;
	sub.f32 	%f156, %f138, %f154;
	fma.rn.f32 	%f157, %f143, 0f3FB8AA3B, %f156;
	fma.rn.f32 	%f158, %f149, 0f3FB8AA3B, %f157;
	fma.rn.f32 	%f159, %f143, 0f32A55E34, %f158;
	fma.rn.f32 	%f160, %f155, %f149, %f159;
	fma.rn.f32 	%f161, %f153, %f143, %f160;
	add.rn.f32 	%f162, %f154, %f161;
	mov.f32 	%f163, 0f40000000;
	mul.rn.f32 	%f164, %f162, %f163;
	cvt.rni.f32.f32 	%f165, %f164;
	sub.f32 	%f166, %f164, %f165;
	neg.f32 	%f167, %f164;
	fma.rn.f32 	%f168, %f162, 0f40000000, %f167;
	neg.f32 	%f169, %f154;
	add.rn.f32 	%f170, %f162, %f169;
	neg.f32 	%f171, %f170;
	add.rn.f32 	%f172, %f161, %f171;
	fma.rn.f32 	%f173, %f172, 0f40000000, %f168;
	add.f32 	%f174, %f166, %f173;
	setp.gt.f32 	%p19, %f165, 0f00000000;
	selp.b32 	%r87, 0, -2097152000, %p19;
	setp.neu.f32 	%p20, %f10, 0f00000000;
	setp.neu.f32 	%p21, %f11, 0f7F800000;
	setp.lt.f32 	%p22, %f164, 0f00000000;
	selp.f32 	%f175, 0f00000000, 0f7F800000, %p22;
	abs.f32 	%f176, %f164;
	setp.gt.f32 	%p23, %f176, 0f43180000;
	cvt.rzi.s32.f32 	%r88, %f165;
	shl.b32 	%r89, %r88, 23;
	sub.s32 	%r90, %r89, %r87;
	mov.b32 	%f177, %r90;
	add.s32 	%r91, %r87, 2130706432;
	mov.b32 	%f178, %r91;
	fma.rn.f32 	%f179, %f174, 0f391FCB8E, 0f3AAF85ED;
	fma.rn.f32 	%f180, %f179, %f174, 0f3C1D9856;
	fma.rn.f32 	%f181, %f180, %f174, 0f3D6357BB;
	fma.rn.f32 	%f182, %f181, %f174, 0f3E75FDEC;
	fma.rn.f32 	%f183, %f182, %f174, 0f3F317218;
	fma.rn.f32 	%f184, %f183, %f174, 0f3F800000;
	mul.f32 	%f185, %f184, %f178;
	mul.f32 	%f186, %f185, %f177;
	selp.f32 	%f406, %f175, %f186, %p23;
	and.pred  	%p24, %p20, %p21;
	@%p24 bra 	$L__BB2_16;
	add.f32 	%f187, %f10, %f10;
	mov.b32 	%r92, %f187;
	and.b32  	%r93, %r92, 2147483647;
	mov.b32 	%f406, %r93;
$L__BB2_16:
	mul.f32 	%f189, %f406, 0fBF000000;
	fma.rn.f32 	%f190, %f189, 0f3BBB989D, 0f3F000000;
	cvt.sat.f32.f32 	%f191, %f190;
	mov.f32 	%f192, 0f4B400001;
	mov.f32 	%f193, 0f437C0000;
	fma.rm.f32 	%f194, %f191, %f193, %f192;
	add.f32 	%f195, %f194, 0fCB40007F;
	neg.f32 	%f196, %f195;
	fma.rn.f32 	%f197, %f189, 0f3FB8AA3B, %f196;
	fma.rn.f32 	%f198, %f189, 0f32A57060, %f197;
	mov.b32 	%r94, %f194;
	shl.b32 	%r95, %r94, 23;
	mov.b32 	%f199, %r95;
	ex2.approx.ftz.f32 	%f200, %f198;
	mul.f32 	%f201, %f200, %f199;
	shr.u32 	%r96, %r12, 2;
	xor.b32  	%r97, %r96, %r12;
	shl.b32 	%r98, %r180, 4;
	shl.b32 	%r99, %r97, 1;
	xor.b32  	%r100, %r99, %r98;
	xor.b32  	%r101, %r100, %r97;
	xor.b32  	%r179, %r101, %r180;
	add.s32 	%r178, %r178, 724874;
	add.s32 	%r102, %r179, %r178;
	cvt.rn.f32.u32 	%f202, %r102;
	fma.rn.f32 	%f203, %f202, 0f2F800000, 0f2F000000;
	setp.gtu.f32 	%p25, %f203, %f201;
	add.s32 	%r184, %r14, 1;
	setp.lt.u32 	%p26, %r14, 99;
	and.pred  	%p27, %p25, %p26;
	@%p27 bra 	$L__BB2_11;
	st.global.v2.u32 	[%rd2+8], {%r182, %r181};
	st.global.v2.u32 	[%rd2+16], {%r180, %r179};
	st.global.v2.u32 	[%rd2], {%r178, %r183};
	mul.f32 	%f204, %f5, %f6;
	fma.rn.f32 	%f410, %f204, %f9, %f4;
$L__BB2_18:
	cvta.to.global.u64 	%rd26, %rd10;
	add.s64 	%rd28, %rd26, %rd19;
	st.global.f32 	[%rd28], %f410;
$L__BB2_19:
	ret;
$L__BB2_20:
	setp.lt.f32 	%p44, %f25, 0f00800000;
	mul.f32 	%f301, %f25, 0f4B800000;
	selp.f32 	%f302, %f301, %f25, %p44;
	mov.b32 	%r127, %f302;
	add.s32 	%r128, %r127, -1060439283;
	and.b32  	%r129, %r128, -8388608;
	sub.s32 	%r130, %r127, %r129;
	mov.b32 	%f303, %r130;
	cvt.rn.f32.s32 	%f304, %r129;
	selp.f32 	%f305, 0fC1C00000, 0f00000000, %p44;
	fma.rn.f32 	%f306, %f304, 0f34000000, %f305;
	add.f32 	%f307, %f303, 0fBF800000;
	add.f32 	%f308, %f303, 0f3F800000;
	rcp.approx.ftz.f32 	%f309, %f308;
	add.f32 	%f310, %f307, %f307;
	mul.f32 	%f311, %f310, %f309;
	mul.f32 	%f312, %f311, %f311;
	neg.f32 	%f313, %f311;
	sub.f32 	%f314, %f307, %f311;
	add.f32 	%f315, %f314, %f314;
	fma.rn.f32 	%f316, %f313, %f307, %f315;
	mul.rn.f32 	%f317, %f309, %f316;
	fma.rn.f32 	%f318, %f312, 0f3A2C32E4, 0f3B52E7DB;
	fma.rn.f32 	%f319, %f318, %f312, 0f3C93BB73;
	fma.rn.f32 	%f320, %f319, %f312, 0f3DF6384F;
	mul.rn.f32 	%f321, %f320, %f312;
	fma.rn.f32 	%f322, %f311, 0f3FB8AA3B, %f306;
	mul.f32 	%f323, %f321, 0f40400000;
	sub.f32 	%f324, %f306, %f322;
	fma.rn.f32 	%f325, %f311, 0f3FB8AA3B, %f324;
	fma.rn.f32 	%f326, %f317, 0f3FB8AA3B, %f325;
	fma.rn.f32 	%f327, %f311, 0f32A55E34, %f326;
	fma.rn.f32 	%f328, %f323, %f317, %f327;
	fma.rn.f32 	%f329, %f321, %f311, %f328;
	add.rn.f32 	%f330, %f322, %f329;
	mov.f32 	%f331, 0f40000000;
	mul.rn.f32 	%f332, %f330, %f331;
	cvt.rni.f32.f32 	%f333, %f332;
	sub.f32 	%f334, %f332, %f333;
	neg.f32 	%f335, %f332;
	fma.rn.f32 	%f336, %f330, 0f40000000, %f335;
	neg.f32 	%f337, %f322;
	add.rn.f32 	%f338, %f330, %f337;
	neg.f32 	%f339, %f338;
	add.rn.f32 	%f340, %f329, %f339;
	fma.rn.f32 	%f341, %f340, 0f40000000, %f336;
	add.f32 	%f342, %f334, %f341;
	setp.gt.f32 	%p45, %f333, 0f00000000;
	selp.b32 	%r131, 0, -2097152000, %p45;
	setp.neu.f32 	%p46, %f24, 0f00000000;
	setp.neu.f32 	%p47, %f25, 0f7F800000;
	setp.lt.f32 	%p48, %f332, 0f00000000;
	selp.f32 	%f343, 0f00000000, 0f7F800000, %p48;
	abs.f32 	%f344, %f332;
	setp.gt.f32 	%p49, %f344, 0f43180000;
	cvt.rzi.s32.f32 	%r132, %f333;
	shl.b32 	%r133, %r132, 23;
	sub.s32 	%r134, %r133, %r131;
	mov.b32 	%f345, %r134;
	add.s32 	%r135, %r131, 2130706432;
	mov.b32 	%f346, %r135;
	fma.rn.f32 	%f347, %f342, 0f391FCB8E, 0f3AAF85ED;
	fma.rn.f32 	%f348, %f347, %f342, 0f3C1D9856;
	fma.rn.f32 	%f349, %f348, %f342, 0f3D6357BB;
	fma.rn.f32 	%f350, %f349, %f342, 0f3E75FDEC;
	fma.rn.f32 	%f351, %f350, %f342, 0f3F317218;
	fma.rn.f32 	%f352, %f351, %f342, 0f3F800000;
	mul.f32 	%f353, %f352, %f346;
	mul.f32 	%f354, %f353, %f345;
	selp.f32 	%f408, %f343, %f354, %p49;
	and.pred  	%p50, %p46, %p47;
	@%p50 bra 	$L__BB2_22;
	add.f32 	%f355, %f24, %f24;
	mov.b32 	%r136, %f355;
	and.b32  	%r137, %r136, 2147483647;
	mov.b32 	%f408, %r137;
$L__BB2_22:
	mul.f32 	%f357, %f408, 0fBF000000;
	fma.rn.f32 	%f358, %f357, 0f3BBB989D, 0f3F000000;
	cvt.sat.f32.f32 	%f359, %f358;
	mov.f32 	%f360, 0f4B400001;
	mov.f32 	%f361, 0f437C0000;
	fma.rm.f32 	%f362, %f359, %f361, %f360;
	add.f32 	%f363, %f362, 0fCB40007F;
	neg.f32 	%f364, %f363;
	fma.rn.f32 	%f365, %f357, 0f3FB8AA3B, %f364;
	fma.rn.f32 	%f366, %f357, 0f32A57060, %f365;
	mov.b32 	%r138, %f362;
	shl.b32 	%r139, %r138, 23;
	mov.b32 	%f367, %r139;
	ex2.approx.ftz.f32 	%f368, %f366;
	mul.f32 	%f369, %f368, %f367;
	shr.u32 	%r140, %r29, 2;
	xor.b32  	%r141, %r140, %r29;
	shl.b32 	%r142, %r187, 4;
	shl.b32 	%r143, %r141, 1;
	xor.b32  	%r144, %r143, %r142;
	xor.b32  	%r145, %r144, %r141;
	xor.b32  	%r186, %r145, %r187;
	add.s32 	%r185, %r185, 724874;
	add.s32 	%r146, %r186, %r185;
	cvt.rn.f32.u32 	%f370, %r146;
	fma.rn.f32 	%f371, %f370, 0f2F800000, 0f2F000000;
	setp.gtu.f32 	%p51, %f371, %f369;
	add.s32 	%r191, %r31, 1;
	setp.lt.u32 	%p52, %r31, 99;
	and.pred  	%p53, %p51, %p52;
	@%p53 bra 	$L__BB2_6;
	st.global.v2.u32 	[%rd2+8], {%r189, %r188};
	st.global.v2.u32 	[%rd2+16], {%r187, %r186};
	st.global.v2.u32 	[%rd2], {%r185, %r190};
	mul.f32 	%f372, %f19, %f20;
	fma.rn.f32 	%f410, %f372, %f23, %f18;
	bra.uni 	$L__BB2_18;
$L__BB2_24:
	add.s64 	%rd6, %rd1, %rd19;
	ld.global.u32 	%r192, [%rd2+24];
	mov.b32 	%r193, 0;
$L__BB2_25:
	ld.global.f32 	%f31, [%rd6];
	setp.eq.s32 	%p54, %r192, 1;
	@%p54 bra 	$L__BB2_27;
	ld.global.v2.u32 	{%r149, %r150}, [%rd2];
	shr.u32 	%r151, %r150, 2;
	xor.b32  	%r152, %r151, %r150;
	ld.global.v2.u32 	{%r153, %r154}, [%rd2+8];
	ld.global.v2.u32 	{%r155, %r156}, [%rd2+16];
	shl.b32 	%r157, %r156, 4;
	shl.b32 	%r158, %r152, 1;
	xor.b32  	%r159, %r158, %r157;
	xor.b32  	%r160, %r159, %r152;
	xor.b32  	%r161, %r160, %r156;
	add.s32 	%r162, %r149, %r161;
	add.s32 	%r163, %r162, 362437;
	shr.u32 	%r164, %r153, 2;
	xor.b32  	%r165, %r164, %r153;
	st.global.v2.u32 	[%rd2+8], {%r155, %r156};
	shl.b32 	%r166, %r161, 4;
	shl.b32 	%r167, %r165, 1;
	xor.b32  	%r168, %r167, %r166;
	xor.b32  	%r169, %r168, %r165;
	xor.b32  	%r170, %r169, %r161;
	st.global.v2.u32 	[%rd2+16], {%r161, %r170};
	add.s32 	%r171, %r149, 724874;
	st.global.v2.u32 	[%rd2], {%r171, %r154};
	add.s32 	%r172, %r170, %r171;
	cvt.rn.f32.u32 	%f373, %r163;
	fma.rn.f32 	%f374, %f373, 0f2F800000, 0f2F000000;
	cvt.rn.f32.u32 	%f375, %r172;
	fma.rn.f32 	%f376, %f375, 0f30C90FDB, 0f30490FDB;
	setp.lt.f32 	%p55, %f374, 0f00800000;
	mul.f32 	%f377, %f374, 0f4B000000;
	selp.f32 	%f378, %f377, %f374, %p55;
	selp.f32 	%f379, 0fC1B80000, 0f00000000, %p55;
	mov.b32 	%r173, %f378;
	add.s32 	%r174, %r173, -1059760811;
	and.b32  	%r175, %r174, -8388608;
	sub.s32 	%r176, %r173, %r175;
	mov.b32 	%f380, %r176;
	cvt.rn.f32.s32 	%f381, %r175;
	fma.rn.f32 	%f382, %f381, 0f34000000, %f379;
	add.f32 	%f383, %f380, 0fBF800000;
	fma.rn.f32 	%f384, %f383, 0fBE055027, 0f3E1039F6;
	fma.rn.f32 	%f385, %f384, %f383, 0fBDF8CDCC;
	fma.rn.f32 	%f386, %f385, %f383, 0f3E0F2955;
	fma.rn.f32 	%f387, %f386, %f383, 0fBE2AD8B9;
	fma.rn.f32 	%f388, %f387, %f383, 0f3E4CED0B;
	fma.rn.f32 	%f389, %f388, %f383, 0fBE7FFF22;
	fma.rn.f32 	%f390, %f389, %f383, 0f3EAAAA78;
	fma.rn.f32 	%f391, %f390, %f383, 0fBF000000;
	mul.f32 	%f392, %f383, %f391;
	fma.rn.f32 	%f393, %f392, %f383, %f383;
	fma.rn.f32 	%f394, %f382, 0f3F317218, %f393;
	setp.gt.u32 	%p56, %r173, 2139095039;
	fma.rn.f32 	%f395, %f378, 0f7F800000, 0f7F800000;
	selp.f32 	%f396, %f395, %f394, %p56;
	setp.eq.f32 	%p57, %f378, 0f00000000;
	mul.f32 	%f397, %f396, 0fC0000000;
	selp.f32 	%f398, 0f7F800000, %f397, %p57;
	sqrt.rn.f32 	%f399, %f398;
	sin.approx.f32 	%f400, %f376;
	cos.approx.f32 	%f401, %f376;
	mul.f32 	%f409, %f399, %f400;
	mul.f32 	%f402, %f399, %f401;
	st.global.f32 	[%rd2+32], %f402;
	mov.b32 	%r192, 1;
	st.global.u32 	[%rd2+24], %r192;
	bra.uni 	$L__BB2_28;
$L__BB2_27:
	mov.b32 	%r192, 0;
	st.global.u32 	[%rd2+24], %r192;
	ld.global.f32 	%f409, [%rd2+32];
$L__BB2_28:
	ld.global.f32 	%f403, [%rd5];
	fma.rn.f32 	%f410, %f31, %f409, %f403;
	ld.global.f32 	%f404, [%rd3];
	setp.gtu.f32 	%p58, %f404, %f410;
	@%p58 bra 	$L__BB2_30;
	ld.global.f32 	%f405, [%rd4];
	setp.gtu.f32 	%p59, %f410, %f405;
	setp.lt.u32 	%p60, %r193, 99;
	and.pred  	%p61, %p59, %p60;
	@%p61 bra 	$L__BB2_31;
	bra.uni 	$L__BB2_18;
$L__BB2_30:
	setp.gt.u32 	%p62, %r193, 98;
	@%p62 bra 	$L__BB2_18;
$L__BB2_31:
	add.s32 	%r193, %r193, 1;
	bra.uni 	$L__BB2_25;

}


// ===== COMPILED SASS (sm_100) =====

	.target	sm_100

	.elftype	@"ET_EXEC"


//--------------------- .note.nv.tkinfo           --------------------------
	.section	.note.nv.tkinfo,"",@"SHT_NOTE"
	.sectionflags	@"SHF_NOTE_NV_TKINFO"
	.tkinfo
        /*0018*/ 	.word	0x00000002
        /*0030*/ 	.string	""
        /*0030*/ 	.string	"ptxas"
        /*0030*/ 	.string	"Cuda compilation tools, release 13.0, V13.0.88"
        /*0030*/ 	.string	"Build cuda_13.0.r13.0/compiler.36424714_0"
        /*0030*/ 	.string	"-arch sm_100 -m 64 "



//--------------------- .note.nv.cuinfo           --------------------------
	.section	.note.nv.cuinfo,"",@"SHT_NOTE"
	.sectionflags	@"SHF_NOTE_NV_CUINFO"
        /*0018*/ 	.short	0x0002
        /*001a*/ 	.short	0x0064
        /*001c*/ 	.short	0x0082
	.zero		2


//--------------------- .nv.info                  --------------------------
	.section	.nv.info,"",@"SHT_CUDA_INFO"
	.align	4


	//----- nvinfo : EIATTR_REGCOUNT
	.align		4
        /*0000*/ 	.byte	0x04, 0x2f
        /*0002*/ 	.short	(.L_10 - .L_9)
	.align		4
.L_9:
        /*0004*/ 	.word	index@(gpu_random_activate)
        /*0008*/ 	.word	0x0000001f


	//----- nvinfo : EIATTR_FRAME_SIZE
	.align		4
.L_10:
        /*000c*/ 	.byte	0x04, 0x11
        /*000e*/ 	.short	(.L_12 - .L_11)
	.align		4
.L_11:
        /*0010*/ 	.word	index@(gpu_random_activate)
        /*0014*/ 	.word	0x00000000


	//----- nvinfo : EIATTR_REGCOUNT
	.align		4
.L_12:
        /*0018*/ 	.byte	0x04, 0x2f
        /*001a*/ 	.short	(.L_14 - .L_13)
	.align		4
.L_13:
        /*001c*/ 	.word	index@(gpu_random_deactivate)
        /*0020*/ 	.word	0x00000018


	//----- nvinfo : EIATTR_FRAME_SIZE
	.align		4
.L_14:
        /*0024*/ 	.byte	0x04, 0x11
        /*0026*/ 	.short	(.L_16 - .L_15)
	.align		4
.L_15:
        /*0028*/ 	.word	index@(gpu_random_deactivate)
        /*002c*/ 	.word	0x00000000


	//----- nvinfo : EIATTR_REGCOUNT
	.align		4
.L_16:
        /*0030*/ 	.byte	0x04, 0x2f
        /*0032*/ 	.short	(.L_18 - .L_17)
	.align		4
.L_17:
        /*0034*/ 	.word	index@(gpu_trunc_norm)
        /*0038*/ 	.word	0x0000001e


	//----- nvinfo : EIATTR_FRAME_SIZE
	.align		4
.L_18:
        /*003c*/ 	.byte	0x04, 0x11
        /*003e*/ 	.short	(.L_20 - .L_19)
	.align		4
.L_19:
        /*0040*/ 	.word	index@($__internal_1_$__cuda_sm3x_div_rn_noftz_f32_slowpath)
        /*0044*/ 	.word	0x00000000


	//----- nvinfo : EIATTR_FRAME_SIZE
	.align		4
.L_20:
        /*0048*/ 	.byte	0x04, 0x11
        /*004a*/ 	.short	(.L_22 - .L_21)
	.align		4
.L_21:
        /*004c*/ 	.word	index@($__internal_0_$__cuda_sm20_sqrt_rn_f32_slowpath)
        /*0050*/ 	.word	0x00000000


	//----- nvinfo : EIATTR_FRAME_SIZE
	.align		4
.L_22:
        /*0054*/ 	.byte	0x04, 0x11
        /*0056*/ 	.short	(.L_24 - .L_23)
	.align		4
.L_23:
        /*0058*/ 	.word	index@(gpu_trunc_norm)
        /*005c*/ 	.word	0x00000000


	//----- nvinfo : EIATTR_MIN_STACK_SIZE
	.align		4
.L_24:
        /*0060*/ 	.byte	0x04, 0x12
        /*0062*/ 	.short	(.L_26 - .L_25)
	.align		4
.L_25:
        /*0064*/ 	.word	index@(gpu_trunc_norm)
        /*0068*/ 	.word	0x00000000


	//----- nvinfo : EIATTR_MIN_STACK_SIZE
	.align		4
.L_26:
        /*006c*/ 	.byte	0x04, 0x12
        /*006e*/ 	.short	(.L_28 - .L_27)
	.align		4
.L_27:
        /*0070*/ 	.word	index@(gpu_random_deactivate)
        /*0074*/ 	.word	0x00000000


	//----- nvinfo : EIATTR_MIN_STACK_SIZE
	.align		4
.L_28:
        /*0078*/ 	.byte	0x04, 0x12
        /*007a*/ 	.short	(.L_30 - .L_29)
	.align		4
.L_29:
        /*007c*/ 	.word	index@(gpu_random_activate)
        /*0080*/ 	.word	0x00000000
.L_30:


//--------------------- .nv.compat                --------------------------
	.section	.nv.compat,"",@"SHT_CUDA_COMPAT_INFO"
	.align	4
        /*0000*/ 	.byte	0x02, 0x09, 0x00, 0x00, 0x02, 0x02, 0x01, 0x00, 0x02, 0x05, 0x05, 0x00, 0x03, 0x07, 0x01, 0x01
        /*0010*/ 	.byte	0x02, 0x03, 0x00, 0x00, 0x02, 0x06, 0x01, 0x00, 0x04, 0x0b, 0x08, 0x00, 0x01, 0x00, 0x00, 0x00
        /*0020*/ 	.byte	0x00, 0x00, 0x00, 0x00


//--------------------- .nv.info.gpu_trunc_norm   --------------------------
	.section	.nv.info.gpu_trunc_norm,"",@"SHT_CUDA_INFO"
	.sectionflags	@""
	.align	4


	//----- nvinfo : EIATTR_CUDA_API_VERSION
	.align		4
        /*0000*/ 	.byte	0x04, 0x37
        /*0002*/ 	.short	(.L_32 - .L_31)
.L_31:
        /*0004*/ 	.word	0x00000082


	//----- nvinfo : EIATTR_KPARAM_INFO
	.align		4
.L_32:
        /*0008*/ 	.byte	0x04, 0x17
        /*000a*/ 	.short	(.L_34 - .L_33)
.L_33:
        /*000c*/ 	.word	0x00000000
        /*0010*/ 	.short	0x0006
        /*0012*/ 	.short	0x0030
        /*0014*/ 	.byte	0x00, 0xf5, 0x21, 0x00


	//----- nvinfo : EIATTR_KPARAM_INFO
	.align		4
.L_34:
        /*0018*/ 	.byte	0x04, 0x17
        /*001a*/ 	.short	(.L_36 - .L_35)
.L_35:
        /*001c*/ 	.word	0x00000000
        /*0020*/ 	.short	0x0005
        /*0022*/ 	.short	0x0028
        /*0024*/ 	.byte	0x00, 0xf5, 0x21, 0x00


	//----- nvinfo : EIATTR_KPARAM_INFO
	.align		4
.L_36:
        /*0028*/ 	.byte	0x04, 0x17
        /*002a*/ 	.short	(.L_38 - .L_37)
.L_37:
        /*002c*/ 	.word	0x00000000
        /*0030*/ 	.short	0x0004
        /*0032*/ 	.short	0x0020
        /*0034*/ 	.byte	0x00, 0xf5, 0x21, 0x00


	//----- nvinfo : EIATTR_KPARAM_INFO
	.align		4
.L_38:
        /*0038*/ 	.byte	0x04, 0x17
        /*003a*/ 	.short	(.L_40 - .L_39)
.L_39:
        /*003c*/ 	.word	0x00000000
        /*0040*/ 	.short	0x0003
        /*0042*/ 	.short	0x0018
        /*0044*/ 	.byte	0x00, 0xf5, 0x21, 0x00


	//----- nvinfo : EIATTR_KPARAM_INFO
	.align		4
.L_40:
        /*0048*/ 	.byte	0x04, 0x17
        /*004a*/ 	.short	(.L_42 - .L_41)
.L_41:
        /*004c*/ 	.word	0x00000000
        /*0050*/ 	.short	0x0002
        /*0052*/ 	.short	0x0010
        /*0054*/ 	.byte	0x00, 0xf5, 0x21, 0x00


	//----- nvinfo : EIATTR_KPARAM_INFO
	.align		4
.L_42:
        /*0058*/ 	.byte	0x04, 0x17
        /*005a*/ 	.short	(.L_44 - .L_43)
.L_43:
        /*005c*/ 	.word	0x00000000
        /*0060*/ 	.short	0x0001
        /*0062*/ 	.short	0x0008
        /*0064*/ 	.byte	0x00, 0xf5, 0x21, 0x00


	//----- nvinfo : EIATTR_KPARAM_INFO
	.align		4
.L_44:
        /*0068*/ 	.byte	0x04, 0x17
        /*006a*/ 	.short	(.L_46 - .L_45)
.L_45:
        /*006c*/ 	.word	0x00000000
        /*0070*/ 	.short	0x0000
        /*0072*/ 	.short	0x0000
        /*0074*/ 	.byte	0x00, 0xf0, 0x11, 0x00


	//----- nvinfo : EIATTR_SPARSE_MMA_MASK
	.align		4
.L_46:
        /*0078*/ 	.byte	0x03, 0x50
        /*007a*/ 	.short	0x0000


	//----- nvinfo : EIATTR_MAXREG_COUNT
	.align		4
        /*007c*/ 	.byte	0x03, 0x1b
        /*007e*/ 	.short	0x00ff


	//----- nvinfo : EIATTR_MERCURY_ISA_VERSION
	.align		4
        /*0080*/ 	.byte	0x03, 0x5f
        /*0082*/ 	.short	0x0101


	//----- nvinfo : EIATTR_VRC_CTA_INIT_COUNT
	.align		4
        /*0084*/ 	.byte	0x02, 0x4a
	.zero		1
	.zero		1


	//----- nvinfo : EIATTR_EXIT_INSTR_OFFSETS
	.align		4
        /*0088*/ 	.byte	0x04, 0x1c
        /*008a*/ 	.short	(.L_48 - .L_47)


	//   ....[0]....
.L_47:
        /*008c*/ 	.word	0x00000100


	//   ....[1]....
        /*0090*/ 	.word	0x00002c20


	//----- nvinfo : EIATTR_CRS_STACK_SIZE
	.align		4
.L_48:
        /*0094*/ 	.byte	0x04, 0x1e
        /*0096*/ 	.short	(.L_50 - .L_49)
.L_49:
        /*0098*/ 	.word	0x00000000


	//----- nvinfo : EIATTR_CBANK_PARAM_SIZE
	.align		4
.L_50:
        /*009c*/ 	.byte	0x03, 0x19
        /*009e*/ 	.short	0x0038


	//----- nvinfo : EIATTR_PARAM_CBANK
	.align		4
        /*00a0*/ 	.byte	0x04, 0x0a
        /*00a2*/ 	.short	(.L_52 - .L_51)
	.align		4
.L_51:
        /*00a4*/ 	.word	index@(.nv.constant0.gpu_trunc_norm)
        /*00a8*/ 	.short	0x0380
        /*00aa*/ 	.short	0x0038


	//----- nvinfo : EIATTR_SW_WAR
	.align		4
.L_52:
        /*00ac*/ 	.byte	0x04, 0x36
        /*00ae*/ 	.short	(.L_54 - .L_53)
.L_53:
        /*00b0*/ 	.word	0x00000008
.L_54:


//--------------------- .nv.info.gpu_random_deactivate --------------------------
	.section	.nv.info.gpu_random_deactivate,"",@"SHT_CUDA_INFO"
	.sectionflags	@""
	.align	4


	//----- nvinfo : EIATTR_CUDA_API_VERSION
	.align		4
        /*0000*/ 	.byte	0x04, 0x37
        /*0002*/ 	.short	(.L_56 - .L_55)
.L_55:
        /*0004*/ 	.word	0x00000082


	//----- nvinfo : EIATTR_KPARAM_INFO
	.align		4
.L_56:
        /*0008*/ 	.byte	0x04, 0x17
        /*000a*/ 	.short	(.L_58 - .L_57)
.L_57:
        /*000c*/ 	.word	0x00000000
        /*0010*/ 	.short	0x0000
        /*0012*/ 	.short	0x0000
        /*0014*/ 	.byte	0x00, 0xf5, 0x21, 0x00


	//----- nvinfo : EIATTR_SPARSE_MMA_MASK
	.align		4
.L_58:
        /*0018*/ 	.byte	0x03, 0x50
        /*001a*/ 	.short	0x0000


	//----- nvinfo : EIATTR_MAXREG_COUNT
	.align		4
        /*001c*/ 	.byte	0x03, 0x1b
        /*001e*/ 	.short	0x00ff


	//----- nvinfo : EIATTR_EXTERNS
	.align		4
        /*0020*/ 	.byte	0x04, 0x0f
        /*0022*/ 	.short	(.L_60 - .L_59)


	//   ....[0]....
	.align		4
.L_59:
        /*0024*/ 	.word	index@(free)


	//----- nvinfo : EIATTR_MERCURY_ISA_VERSION
	.align		4
.L_60:
        /*0028*/ 	.byte	0x03, 0x5f
        /*002a*/ 	.short	0x0101


	//----- nvinfo : EIATTR_VRC_CTA_INIT_COUNT
	.align		4
        /*002c*/ 	.byte	0x02, 0x4a
	.zero		1
	.zero		1


	//----- nvinfo : EIATTR_SYSCALL_OFFSETS
	.align		4
        /*0030*/ 	.byte	0x04, 0x46
        /*0032*/ 	.short	(.L_62 - .L_61)


	//   ....[0]....
.L_61:
        /*0034*/ 	.word	0x00000170


	//----- nvinfo : EIATTR_EXIT_INSTR_OFFSETS
	.align		4
.L_62:
        /*0038*/ 	.byte	0x04, 0x1c
        /*003a*/ 	.short	(.L_64 - .L_63)


	//   ....[0]....
.L_63:
        /*003c*/ 	.word	0x000000f0


	//   ....[1]....
        /*0040*/ 	.word	0x00000180


	//----- nvinfo : EIATTR_CRS_STACK_SIZE
	.align		4
.L_64:
        /*0044*/ 	.byte	0x04, 0x1e
        /*0046*/ 	.short	(.L_66 - .L_65)
.L_65:
        /*0048*/ 	.word	0x00000000


	//----- nvinfo : EIATTR_CBANK_PARAM_SIZE
	.align		4
.L_66:
        /*004c*/ 	.byte	0x03, 0x19
        /*004e*/ 	.short	0x0008


	//----- nvinfo : EIATTR_PARAM_CBANK
	.align		4
        /*0050*/ 	.byte	0x04, 0x0a
        /*0052*/ 	.short	(.L_68 - .L_67)
	.align		4
.L_67:
        /*0054*/ 	.word	index@(.nv.constant0.gpu_random_deactivate)
        /*0058*/ 	.short	0x0380
        /*005a*/ 	.short	0x0008


	//----- nvinfo : EIATTR_SW_WAR
	.align		4
.L_68:
        /*005c*/ 	.byte	0x04, 0x36
        /*005e*/ 	.short	(.L_70 - .L_69)
.L_69:
        /*0060*/ 	.word	0x00000008
.L_70:


//--------------------- .nv.info.gpu_random_activate --------------------------
	.section	.nv.info.gpu_random_activate,"",@"SHT_CUDA_INFO"
	.sectionflags	@""
	.align	4


	//----- nvinfo : EIATTR_CUDA_API_VERSION
	.align		4
        /*0000*/ 	.byte	0x04, 0x37
        /*0002*/ 	.short	(.L_72 - .L_71)
.L_71:
        /*0004*/ 	.word	0x00000082


	//----- nvinfo : EIATTR_KPARAM_INFO
	.align		4
.L_72:
        /*0008*/ 	.byte	0x04, 0x17
        /*000a*/ 	.short	(.L_74 - .L_73)
.L_73:
        /*000c*/ 	.word	0x00000000
        /*0010*/ 	.short	0x0001
        /*0012*/ 	.short	0x0008
        /*0014*/ 	.byte	0x00, 0xf5, 0x21, 0x00


	//----- nvinfo : EIATTR_KPARAM_INFO
	.align		4
.L_74:
        /*0018*/ 	.byte	0x04, 0x17
        /*001a*/ 	.short	(.L_76 - .L_75)
.L_75:
        /*001c*/ 	.word	0x00000000
        /*0020*/ 	.short	0x0000
        /*0022*/ 	.short	0x0000
        /*0024*/ 	.byte	0x00, 0xf0, 0x11, 0x00


	//----- nvinfo : EIATTR_SPARSE_MMA_MASK
	.align		4
.L_76:
        /*0028*/ 	.byte	0x03, 0x50
        /*002a*/ 	.short	0x0000


	//----- nvinfo : EIATTR_MAXREG_COUNT
	.align		4
        /*002c*/ 	.byte	0x03, 0x1b
        /*002e*/ 	.short	0x00ff


	//----- nvinfo : EIATTR_EXTERNS
	.align		4
        /*0030*/ 	.byte	0x04, 0x0f
        /*0032*/ 	.short	(.L_78 - .L_77)


	//   ....[0]....
	.align		4
.L_77:
        /*0034*/ 	.word	index@(malloc)


	//----- nvinfo : EIATTR_MERCURY_ISA_VERSION
	.align		4
.L_78:
        /*0038*/ 	.byte	0x03, 0x5f
        /*003a*/ 	.short	0x0101


	//----- nvinfo : EIATTR_VRC_CTA_INIT_COUNT
	.align		4
        /*003c*/ 	.byte	0x02, 0x4a
	.zero		1
	.zero		1


	//----- nvinfo : EIATTR_SYSCALL_OFFSETS
	.align		4
        /*0040*/ 	.byte	0x04, 0x46
        /*0042*/ 	.short	(.L_80 - .L_79)


	//   ....[0]....
.L_79:
        /*0044*/ 	.word	0x00000160


	//----- nvinfo : EIATTR_EXIT_INSTR_OFFSETS
	.align		4
.L_80:
        /*0048*/ 	.byte	0x04, 0x1c
        /*004a*/ 	.short	(.L_82 - .L_81)


	//   ....[0]....
.L_81:
        /*004c*/ 	.word	0x000000f0


	//   ....[1]....
        /*0050*/ 	.word	0x00001070


	//----- nvinfo : EIATTR_CRS_STACK_SIZE
	.align		4
.L_82:
        /*0054*/ 	.byte	0x04, 0x1e
        /*0056*/ 	.short	(.L_84 - .L_83)
.L_83:
        /*0058*/ 	.word	0x00000000


	//----- nvinfo : EIATTR_CBANK_PARAM_SIZE
	.align		4
.L_84:
        /*005c*/ 	.byte	0x03, 0x19
        /*005e*/ 	.short	0x0010


	//----- nvinfo : EIATTR_PARAM_CBANK
	.align		4
        /*0060*/ 	.byte	0x04, 0x0a
        /*0062*/ 	.short	(.L_86 - .L_85)
	.align		4
.L_85:
        /*0064*/ 	.word	index@(.nv.constant0.gpu_random_activate)
        /*0068*/ 	.short	0x0380
        /*006a*/ 	.short	0x0010


	//----- nvinfo : EIATTR_SW_WAR
	.align		4
.L_86:
        /*006c*/ 	.byte	0x04, 0x36
        /*006e*/ 	.short	(.L_88 - .L_87)
.L_87:
        /*0070*/ 	.word	0x00000008
.L_88:


//--------------------- .nv.callgraph             --------------------------
	.section	.nv.callgraph,"",@"SHT_CUDA_CALLGRAPH"
	.align	4
	.sectionentsize	8
	.align		4
        /*0000*/ 	.word	0x00000000
	.align		4
        /*0004*/ 	.word	0xffffffff
	.align		4
        /*0008*/ 	.word	index@(gpu_random_deactivate)
	.align		4
        /*000c*/ 	.word	index@(free)
	.align		4
        /*0010*/ 	.word	index@(gpu_random_activate)
	.align		4
        /*0014*/ 	.word	index@(malloc)
	.align		4
        /*0018*/ 	.word	0x00000000
	.align		4
        /*001c*/ 	.word	0xfffffffe
	.align		4
        /*0020*/ 	.word	0x00000000
	.align		4
        /*0024*/ 	.word	0xfffffffd
	.align		4
        /*0028*/ 	.word	0x00000000
	.align		4
        /*002c*/ 	.word	0xfffffffc


//--------------------- .nv.constant4             --------------------------
	.section	.nv.constant4,"a",@progbits
	.align	8
	.align		8
.nv.constant4:
        /*0000*/ 	.dword	precalc_xorwow_matrix
	.align		8
        /*0008*/ 	.dword	precalc_xorwow_offset_matrix
	.align		8
        /*0010*/ 	.dword	mrg32k3aM1
	.align		8
        /*0018*/ 	.dword	mrg32k3aM2
	.align		8
        /*0020*/ 	.dword	mrg32k3aM1SubSeq
	.align		8
        /*0028*/ 	.dword	mrg32k3aM2SubSeq
	.align		8
        /*0030*/ 	.dword	mrg32k3aM1Seq
	.align		8
        /*0038*/ 	.dword	mrg32k3aM2Seq
	.align		8
        /*0040*/ 	.dword	free
	.align		8
        /*0048*/ 	.dword	malloc


//--------------------- .nv.constant3             --------------------------
	.section	.nv.constant3,"a",@progbits
	.align	8
.nv.constant3:
	.type		__cr_lgamma_table,@object
	.size		__cr_lgamma_table,(.L_8 - __cr_lgamma_table)
__cr_lgamma_table:
        /*0000*/ 	.byte	0x00, 0x00, 0x00, 0x00, 0x00, 0x00, 0x00, 0x00, 0x00, 0x00, 0x00, 0x00, 0x00, 0x00, 0x00, 0x00
        /*0010*/ 	.byte	0xef, 0x39, 0xfa, 0xfe, 0x42, 0x2e, 0xe6, 0x3f, 0x02, 0x20, 0x2a, 0xfa, 0x0b, 0xab, 0xfc, 0x3f
        /*0020*/ 	.byte	0xf9, 0x2c, 0x92, 0x7c, 0xa7, 0x6c, 0x09, 0x40, 0xc9, 0x79, 0x44, 0x3c, 0x64, 0x26, 0x13, 0x40
        /*0030*/ 	.byte	0xca, 0x01, 0xcf, 0x3a, 0x27, 0x51, 0x1a, 0x40, 0x30, 0xcc, 0x2d, 0xf3, 0xe1, 0x0c, 0x21, 0x40
        /*0040*/ 	.byte	0x0d, 0xb7, 0xfc, 0x82, 0x8e, 0x35, 0x25, 0x40
.L_8:


//--------------------- .text.gpu_trunc_norm      --------------------------
	.section	.text.gpu_trunc_norm,"ax",@progbits
	.align	128
        .global         gpu_trunc_norm
        .type           gpu_trunc_norm,@function
        .size           gpu_trunc_norm,(.L_x_67 - gpu_trunc_norm)
        .other          gpu_trunc_norm,@"STO_CUDA_ENTRY STV_DEFAULT"
gpu_trunc_norm:
.text.gpu_trunc_norm:
[----:B------:R-:W-:Y:S01]  /*0000*/  LDC R1, c[0x0][0x37c] ;  /* 0x0000df00ff017b82 */ /* 0x000fe20000000800 */
[----:B------:R-:W0:Y:S07]  /*0010*/  S2R R0, SR_TID.Z ;  /* 0x0000000000007919 */ /* 0x000e2e0000002300 */
[----:B------:R-:W-:Y:S01]  /*0020*/  S2UR UR4, SR_CTAID.X ;  /* 0x00000000000479c3 */ /* 0x000fe20000002500 */
[----:B------:R-:W1:Y:S01]  /*0030*/  LDCU UR6, c[0x0][0x370] ;  /* 0x00006e00ff0677ac */ /* 0x000e620008000800 */
[----:B------:R-:W2:Y:S01]  /*0040*/  S2R R5, SR_TID.Y ;  /* 0x0000000000057919 */ /* 0x000ea20000002200 */
[----:B------:R-:W3:Y:S01]  /*0050*/  LDCU UR7, c[0x0][0x360] ;  /* 0x00006c00ff0777ac */ /* 0x000ee20008000800 */
[----:B------:R-:W3:Y:S04]  /*0060*/  S2R R3, SR_TID.X ;  /* 0x0000000000037919 */ /* 0x000ee80000002100 */
[----:B------:R-:W1:Y:S01]  /*0070*/  S2UR UR5, SR_CTAID.Y ;  /* 0x00000000000579c3 */ /* 0x000e620000002600 */
[----:B------:R-:W2:Y:S07]  /*0080*/  LDCU UR8, c[0x0][0x364] ;  /* 0x00006c80ff0877ac */ /* 0x000eae0008000800 */
[----:B------:R-:W0:Y:S01]  /*0090*/  LDC R7, c[0x0][0x368] ;  /* 0x0000da00ff077b82 */ /* 0x000e220000000800 */
[----:B-1----:R-:W-:Y:S01]  /*00a0*/  UIMAD UR4, UR5, UR6, UR4 ;  /* 0x00000006050472a4 */ /* 0x002fe2000f8e0204 */
[----:B------:R-:W1:Y:S05]  /*00b0*/  LDCU UR5, c[0x0][0x380] ;  /* 0x00007000ff0577ac */ /* 0x000e6a0008000800 */
[----:B0-----:R-:W-:-:S04]  /*00c0*/  IMAD R0, R7, UR4, R0 ;  /* 0x0000000407007c24 */ /* 0x001fc8000f8e0200 */
[----:B--2---:R-:W-:-:S04]  /*00d0*/  IMAD R0, R0, UR8, R5 ;  /* 0x0000000800007c24 */ /* 0x004fc8000f8e0205 */
[----:B---3--:R-:W-:-:S05]  /*00e0*/  IMAD R10, R0, UR7, R3 ;  /* 0x00000007000a7c24 */ /* 0x008fca000f8e0203 */
[----:B-1----:R-:W-:-:S13]  /*00f0*/  ISETP.GE.AND P0, PT, R10, UR5, PT ;  /* 0x000000050a007c0c */ /* 0x002fda000bf06270 */
[----:B------:R-:W-:Y:S05]  /*0100*/  @P0 EXIT ;  /* 0x000000000000094d */ /* 0x000fea0003800000 */
[----:B------:R-:W0:Y:S01]  /*0110*/  LDC.64 R8, c[0x0][0x398] ;  /* 0x0000e600ff087b82 */ /* 0x000e220000000a00 */
[----:B------:R-:W1:Y:S07]  /*0120*/  LDCU.64 UR4, c[0x0][0x358] ;  /* 0x00006b00ff0477ac */ /* 0x000e6e0008000a00 */
[----:B------:R-:W2:Y:S08]  /*0130*/  LDC.64 R2, c[0x0][0x3b0] ;  /* 0x0000ec00ff027b82 */ /* 0x000eb00000000a00 */
[----:B------:R-:W3:Y:S01]  /*0140*/  LDC.64 R6, c[0x0][0x3a0] ;  /* 0x0000e800ff067b82 */ /* 0x000ee20000000a00 */
[----:B0-----:R-:W-:-:S05]  /*0150*/  IMAD.WIDE R8, R10, 0x4, R8 ;  /* 0x000000040a087825 */ /* 0x001fca00078e0208 */
[----:B-1----:R-:W4:Y:S01]  /*0160*/  LDG.E R0, desc[UR4][R8.64] ;  /* 0x0000000408007981 */ /* 0x002f22000c1e1900 */
[----:B------:R-:W-:-:S04]  /*0170*/  SHF.R.S32.HI R5, RZ, 0x1f, R10 ;  /* 0x0000001fff057819 */ /* 0x000fc8000001140a */
[----:B------:R-:W-:-:S04]  /*0180*/  LEA.HI R5, R5, R10, RZ, 0x7 ;  /* 0x0000000a05057211 */ /* 0x000fc800078f38ff */
[----:B------:R-:W-:Y:S01]  /*0190*/  LOP3.LUT R5, R5, 0xffffff80, RZ, 0xc0, !PT ;  /* 0xffffff8005057812 */ /* 0x000fe200078ec0ff */
[----:B---3--:R-:W-:-:S03]  /*01a0*/  IMAD.WIDE R6, R10, 0x4, R6 ;  /* 0x000000040a067825 */ /* 0x008fc600078e0206 */
[----:B------:R-:W-:-:S05]  /*01b0*/  IADD3 R5, PT, PT, R10, -R5, RZ ;  /* 0x800000050a057210 */ /* 0x000fca0007ffe0ff */
[----:B--2---:R-:W-:Y:S02]  /*01c0*/  IMAD.WIDE R2, R5, 0x8, R2 ;  /* 0x0000000805027825 */ /* 0x004fe400078e0202 */
[----:B------:R-:W0:Y:S04]  /*01d0*/  LDC.64 R4, c[0x0][0x388] ;  /* 0x0000e200ff047b82 */ /* 0x000e280000000a00 */
[----:B------:R-:W5:Y:S01]  /*01e0*/  LDG.E.64 R2, desc[UR4][R2.64] ;  /* 0x0000000402027981 */ /* 0x000f62000c1e1b00 */
[----:B----4-:R-:W-:-:S13]  /*01f0*/  FSETP.NE.AND P0, PT, |R0|, +INF , PT ;  /* 0x7f8000000000780b */ /* 0x010fda0003f05200 */
[----:B------:R1:W5:Y:S01]  /*0200*/  @P0 LDG.E R12, desc[UR4][R6.64] ;  /* 0x00000004060c0981 */ /* 0x000362000c1e1900 */
[----:B------:R-:W-:Y:S04]  /*0210*/  BSSY.RECONVERGENT B1, `(.L_x_0) ;  /* 0x000029c000017945 */ /* 0x000fe80003800200 */
[----:B------:R-:W-:Y:S01]  /*0220*/  BSSY.RELIABLE B0, `(.L_x_1) ;  /* 0x0000116000007945 */ /* 0x000fe20003800100 */
[----:B0-----:R-:W-:-:S03]  /*0230*/  IMAD.WIDE R4, R10, 0x4, R4 ;  /* 0x000000040a047825 */ /* 0x001fc600078e0204 */
[----:B------:R-:W-:Y:S05]  /*0240*/  @P0 BRA `(.L_x_2) ;  /* 0x00000010004c0947 */ /* 0x000fea0003800000 */
[----:B-----5:R-:W2:Y:S04]  /*0250*/  LDG.E R12, desc[UR4][R6.64] ;  /* 0x00000004060c7981 */ /* 0x020ea8000c1e1900 */
[----:B------:R-:W2:Y:S02]  /*0260*/  LDG.E R25, desc[UR4][R4.64] ;  /* 0x0000000404197981 */ /* 0x000ea4000c1e1900 */
[----:B--2---:R-:W-:-:S13]  /*0270*/  FSETP.GTU.AND P0, PT, R12, R25, PT ;  /* 0x000000190c00720b */ /* 0x004fda0003f0c000 */
[----:B------:R-:W-:Y:S05]  /*0280*/  @!P0 BREAK.RELIABLE B0 ;  /* 0x0000000000008942 */ /* 0x000fea0003800100 */
[----:B------:R-:W-:Y:S05]  /*0290*/  @P0 BRA `(.L_x_2) ;  /* 0x0000001000380947 */ /* 0x000fea0003800000 */
[----:B------:R-:W0:Y:S02]  /*02a0*/  LDC.64 R4, c[0x0][0x390] ;  /* 0x0000e400ff047b82 */ /* 0x000e240000000a00 */
[----:B0-----:R-:W-:-:S05]  /*02b0*/  IMAD.WIDE R4, R10, 0x4, R4 ;  /* 0x000000040a047825 */ /* 0x001fca00078e0204 */
[----:B------:R-:W1:Y:S01]  /*02c0*/  LDG.E R24, desc[UR4][R4.64] ;  /* 0x0000000404187981 */ /* 0x000e62000c1e1900 */
[----:B------:R-:W-:Y:S01]  /*02d0*/  FADD R17, R12, -R25 ;  /* 0x800000190c117221 */ /* 0x000fe20000000000 */
[----:B------:R-:W-:Y:S01]  /*02e0*/  BSSY.RECONVERGENT B2, `(.L_x_3) ;  /* 0x000000c000027945 */ /* 0x000fe20003800200 */
[----:B-1----:R-:W0:Y:S08]  /*02f0*/  MUFU.RCP R7, R24 ;  /* 0x0000001800077308 */ /* 0x002e300000001000 */
[----:B------:R-:W1:Y:S01]  /*0300*/  FCHK P0, R17, R24 ;  /* 0x0000001811007302 */ /* 0x000e620000000000 */
[----:B0-----:R-:W-:-:S04]  /*0310*/  FFMA R0, -R24, R7, 1 ;  /* 0x3f80000018007423 */ /* 0x001fc80000000107 */
[----:B------:R-:W-:-:S04]  /*0320*/  FFMA R0, R7, R0, R7 ;  /* 0x0000000007007223 */ /* 0x000fc80000000007 */
[----:B------:R-:W-:-:S04]  /*0330*/  FFMA R7, R17, R0, RZ ;  /* 0x0000000011077223 */ /* 0x000fc800000000ff */
[----:B------:R-:W-:-:S04]  /*0340*/  FFMA R6, -R24, R7, R17 ;  /* 0x0000000718067223 */ /* 0x000fc80000000111 */
[----:B------:R-:W-:Y:S01]  /*0350*/  FFMA R0, R0, R6, R7 ;  /* 0x0000000600007223 */ /* 0x000fe20000000007 */
[----:B-1----:R-:W-:Y:S06]  /*0360*/  @!P0 BRA `(.L_x_4) ;  /* 0x00000000000c8947 */ /* 0x002fec0003800000 */
[----:B------:R-:W-:Y:S02]  /*0370*/  MOV R16, R24 ;  /* 0x0000001800107202 */ /* 0x000fe40000000f00 */
[----:B------:R-:W-:-:S07]  /*0380*/  MOV R12, 0x3a0 ;  /* 0x000003a0000c7802 */ /* 0x000fce0000000f00 */
[----:B------:R-:W-:Y:S05]  /*0390*/  CALL.REL.NOINC `($__internal_1_$__cuda_sm3x_div_rn_noftz_f32_slowpath) ;  /* 0x00000028007c7944 */ /* 0x000fea0003c00000 */
.L_x_4:
[----:B------:R-:W-:Y:S05]  /*03a0*/  BSYNC.RECONVERGENT B2 ;  /* 0x0000000000027941 */ /* 0x000fea0003800200 */
.L_x_3:
[----:B------:R0:W5:Y:S04]  /*03b0*/  LDG.E.64 R4, desc[UR4][R2.64] ;  /* 0x0000000402047981 */ /* 0x000168000c1e1b00 */
[----:B------:R0:W5:Y:S04]  /*03c0*/  LDG.E.64 R6, desc[UR4][R2.64+0x8] ;  /* 0x0000080402067981 */ /* 0x000168000c1e1b00 */
[----:B------:R0:W5:Y:S01]  /*03d0*/  LDG.E.64 R8, desc[UR4][R2.64+0x10] ;  /* 0x0000100402087981 */ /* 0x000162000c1e1b00 */
[----:B------:R-:W-:Y:S01]  /*03e0*/  HFMA2 R23, -RZ, RZ, 1.875, 0 ;  /* 0x3f800000ff177431 */ /* 0x000fe200000001ff */
[----:B------:R-:W-:Y:S01]  /*03f0*/  FSETP.GEU.AND P0, PT, R0, RZ, PT ;  /* 0x000000ff0000720b */ /* 0x000fe20003f0e000 */
[----:B------:R-:W-:Y:S01]  /*0400*/  BSSY.RECONVERGENT B2, `(.L_x_5) ;  /* 0x0000053000027945 */ /* 0x000fe20003800200 */
[----:B------:R-:W-:-:S02]  /*0410*/  MOV R16, 0x3a2c32e4 ;  /* 0x3a2c32e400107802 */ /* 0x000fc40000000f00 */
[----:B------:R-:W-:-:S05]  /*0420*/  FSEL R23, -R23, 1, !P0 ;  /* 0x3f80000017177808 */ /* 0x000fca0004000100 */
[----:B------:R-:W-:-:S04]  /*0430*/  FMUL R22, R23, R0 ;  /* 0x0000000017167220 */ /* 0x000fc80000400000 */
[C---:B------:R-:W-:Y:S01]  /*0440*/  FMUL R11, |R22|.reuse, 16777216 ;  /* 0x4b800000160b7820 */ /* 0x040fe20000400200 */
[C---:B------:R-:W-:Y:S02]  /*0450*/  FSETP.GEU.AND P0, PT, |R22|.reuse, 1.175494350822287508e-38, PT ;  /* 0x008000001600780b */ /* 0x040fe40003f0e200 */
[C---:B------:R-:W-:Y:S02]  /*0460*/  FSETP.NEU.AND P3, PT, R22.reuse, RZ, PT ;  /* 0x000000ff1600720b */ /* 0x040fe40003f6d000 */
[-C--:B------:R-:W-:Y:S02]  /*0470*/  FSEL R11, R11, |R22|.reuse, !P0 ;  /* 0x400000160b0b7208 */ /* 0x080fe40004000000 */
[C---:B------:R-:W-:Y:S02]  /*0480*/  FSETP.NAN.AND P1, PT, |R22|.reuse, |R22|, PT ;  /* 0x400000161600720b */ /* 0x040fe40003f28200 */
[----:B------:R-:W-:Y:S02]  /*0490*/  IADD3 R0, PT, PT, R11, -0x3f3504f3, RZ ;  /* 0xc0cafb0d0b007810 */ /* 0x000fe40007ffe0ff */
[----:B------:R-:W-:-:S02]  /*04a0*/  FSETP.NEU.AND P4, PT, |R22|, +INF , PT ;  /* 0x7f8000001600780b */ /* 0x000fc40003f8d200 */
[----:B------:R-:W-:-:S04]  /*04b0*/  LOP3.LUT R0, R0, 0xff800000, RZ, 0xc0, !PT ;  /* 0xff80000000007812 */ /* 0x000fc800078ec0ff */
[-C--:B------:R-:W-:Y:S02]  /*04c0*/  IADD3 R12, PT, PT, R11, -R0.reuse, RZ ;  /* 0x800000000b0c7210 */ /* 0x080fe40007ffe0ff */
[----:B------:R-:W-:-:S03]  /*04d0*/  I2FP.F32.S32 R13, R0 ;  /* 0x00000000000d7245 */ /* 0x000fc60000201400 */
[C---:B------:R-:W-:Y:S01]  /*04e0*/  FADD R11, R12.reuse, 1 ;  /* 0x3f8000000c0b7421 */ /* 0x040fe20000000000 */
[----:B------:R-:W-:Y:S01]  /*04f0*/  FADD R17, R12, -1 ;  /* 0xbf8000000c117421 */ /* 0x000fe20000000000 */
[----:B------:R-:W-:-:S03]  /*0500*/  FSEL R12, RZ, -24, P0 ;  /* 0xc1c00000ff0c7808 */ /* 0x000fc60000000000 */
[----:B------:R-:W-:Y:S01]  /*0510*/  FADD R14, R17, R17 ;  /* 0x00000011110e7221 */ /* 0x000fe20000000000 */
[----:B------:R-:W1:Y:S01]  /*0520*/  MUFU.RCP R11, R11 ;  /* 0x0000000b000b7308 */ /* 0x000e620000001000 */
[----:B------:R-:W-:Y:S02]  /*0530*/  FFMA R15, R13, 1.1920928955078125e-07, R12 ;  /* 0x340000000d0f7823 */ /* 0x000fe4000000000c */
[----:B-1----:R-:W-:-:S04]  /*0540*/  FMUL R0, R11, R14 ;  /* 0x0000000e0b007220 */ /* 0x002fc80000400000 */
[----:B------:R-:W-:Y:S01]  /*0550*/  FADD R12, R17, -R0 ;  /* 0x80000000110c7221 */ /* 0x000fe20000000000 */
[----:B------:R-:W-:-:S03]  /*0560*/  FMUL R13, R0, R0 ;  /* 0x00000000000d7220 */ /* 0x000fc60000400000 */
[----:B------:R-:W-:Y:S01]  /*0570*/  FADD R14, R12, R12 ;  /* 0x0000000c0c0e7221 */ /* 0x000fe20000000000 */
[C---:B------:R-:W-:Y:S01]  /*0580*/  FFMA R12, R0.reuse, 1.4426950216293334961, R15 ;  /* 0x3fb8aa3b000c7823 */ /* 0x040fe2000000000f */
[----:B------:R-:W-:Y:S02]  /*0590*/  FFMA R16, R13, R16, 0.0032181653659790754318 ;  /* 0x3b52e7db0d107423 */ /* 0x000fe40000000010 */
[----:B------:R-:W-:Y:S01]  /*05a0*/  FFMA R14, R17, -R0, R14 ;  /* 0x80000000110e7223 */ /* 0x000fe2000000000e */
[----:B------:R-:W-:Y:S01]  /*05b0*/  FADD R15, R15, -R12 ;  /* 0x8000000c0f0f7221 */ /* 0x000fe20000000000 */
[----:B------:R-:W-:Y:S02]  /*05c0*/  FFMA R16, R13, R16, 0.018033718690276145935 ;  /* 0x3c93bb730d107423 */ /* 0x000fe40000000010 */
[----:B------:R-:W-:Y:S01]  /*05d0*/  FMUL R14, R11, R14 ;  /* 0x0000000e0b0e7220 */ /* 0x000fe20000400000 */
[----:B------:R-:W-:Y:S01]  /*05e0*/  FFMA R15, R0, 1.4426950216293334961, R15 ;  /* 0x3fb8aa3b000f7823 */ /* 0x000fe2000000000f */
[----:B------:R-:W-:-:S03]  /*05f0*/  FFMA R16, R13, R16, 0.12022458761930465698 ;  /* 0x3df6384f0d107423 */ /* 0x000fc60000000010 */
[----:B------:R-:W-:Y:S01]  /*0600*/  FFMA R15, R14, 1.4426950216293334961, R15 ;  /* 0x3fb8aa3b0e0f7823 */ /* 0x000fe2000000000f */
[----:B------:R-:W-:-:S03]  /*0610*/  FMUL R13, R13, R16 ;  /* 0x000000100d0d7220 */ /* 0x000fc60000400000 */
[----:B------:R-:W-:Y:S01]  /*0620*/  FFMA R15, R0, 1.9251366722983220825e-08, R15 ;  /* 0x32a55e34000f7823 */ /* 0x000fe2000000000f */
[----:B------:R-:W-:-:S04]  /*0630*/  FMUL R11, R13, 3 ;  /* 0x404000000d0b7820 */ /* 0x000fc80000400000 */
[----:B------:R-:W-:-:S04]  /*0640*/  FFMA R14, R14, R11, R15 ;  /* 0x0000000b0e0e7223 */ /* 0x000fc8000000000f */
[----:B------:R-:W-:Y:S01]  /*0650*/  FFMA R13, R0, R13, R14 ;  /* 0x0000000d000d7223 */ /* 0x000fe2000000000e */
[----:B------:R-:W-:-:S03]  /*0660*/  HFMA2 R14, -RZ, RZ, 0.64013671875, -15.109375 ;  /* 0x391fcb8eff0e7431 */ /* 0x000fc600000001ff */
[----:B------:R-:W-:-:S04]  /*0670*/  FADD R11, R12, R13 ;  /* 0x0000000d0c0b7221 */ /* 0x000fc80000000000 */
[----:B------:R-:W-:Y:S01]  /*0680*/  FMUL R0, R11, 2 ;  /* 0x400000000b007820 */ /* 0x000fe20000400000 */
[----:B------:R-:W-:-:S03]  /*0690*/  FADD R12, -R12, R11 ;  /* 0x0000000b0c0c7221 */ /* 0x000fc60000000100 */
[----:B------:R-:W1:Y:S01]  /*06a0*/  FRND R15, R0 ;  /* 0x00000000000f7307 */ /* 0x000e620000201000 */
[----:B------:R-:W-:Y:S01]  /*06b0*/  FADD R12, R13, -R12 ;  /* 0x8000000c0d0c7221 */ /* 0x000fe20000000000 */
[----:B------:R-:W-:Y:S01]  /*06c0*/  FFMA R11, R11, 2, -R0 ;  /* 0x400000000b0b7823 */ /* 0x000fe20000000800 */
[----:B------:R-:W-:-:S03]  /*06d0*/  FSETP.GEU.AND P2, PT, R0, RZ, PT ;  /* 0x000000ff0000720b */ /* 0x000fc60003f4e000 */
[----:B------:R-:W-:Y:S02]  /*06e0*/  FFMA R11, R12, 2, R11 ;  /* 0x400000000c0b7823 */ /* 0x000fe4000000000b */
[----:B------:R2:W3:Y:S01]  /*06f0*/  F2I.NTZ R13, R0 ;  /* 0x00000000000d7305 */ /* 0x0004e20000203100 */
[----:B-1----:R-:W-:Y:S01]  /*0700*/  FADD R12, R0, -R15 ;  /* 0x8000000f000c7221 */ /* 0x002fe20000000000 */
[----:B------:R-:W-:-:S03]  /*0710*/  FSETP.GT.AND P0, PT, R15, RZ, PT ;  /* 0x000000ff0f00720b */ /* 0x000fc60003f04000 */
[----:B------:R-:W-:-:S04]  /*0720*/  FADD R11, R11, R12 ;  /* 0x0000000c0b0b7221 */ /* 0x000fc80000000000 */
[C---:B------:R-:W-:Y:S01]  /*0730*/  FFMA R12, R11.reuse, R14, 0.0013391353422775864601 ;  /* 0x3aaf85ed0b0c7423 */ /* 0x040fe2000000000e */
[----:B------:R-:W-:Y:S02]  /*0740*/  SEL R14, RZ, 0x83000000, P0 ;  /* 0x83000000ff0e7807 */ /* 0x000fe40000000000 */
[----:B------:R-:W-:Y:S01]  /*0750*/  FSETP.GT.AND P0, PT, |R0|, 152, PT ;  /* 0x431800000000780b */ /* 0x000fe20003f04200 */
[----:B------:R-:W-:Y:S01]  /*0760*/  FFMA R12, R11, R12, 0.0096188392490148544312 ;  /* 0x3c1d98560b0c7423 */ /* 0x000fe2000000000c */
[----:B------:R-:W-:Y:S01]  /*0770*/  IADD3 R15, PT, PT, R14, 0x7f000000, RZ ;  /* 0x7f0000000e0f7810 */ /* 0x000fe20007ffe0ff */
[----:B--2---:R-:W-:Y:S01]  /*0780*/  FADD R0, R22, R22 ;  /* 0x0000001616007221 */ /* 0x004fe20000000000 */
[----:B---3--:R-:W-:Y:S01]  /*0790*/  LEA R13, R13, -R14, 0x17 ;  /* 0x8000000e0d0d7211 */ /* 0x008fe200078eb8ff */
[----:B------:R-:W-:-:S04]  /*07a0*/  FFMA R12, R11, R12, 0.055503588169813156128 ;  /* 0x3d6357bb0b0c7423 */ /* 0x000fc8000000000c */
[----:B------:R-:W-:-:S04]  /*07b0*/  FFMA R12, R11, R12, 0.24022644758224487305 ;  /* 0x3e75fdec0b0c7423 */ /* 0x000fc8000000000c */
[----:B------:R-:W-:-:S04]  /*07c0*/  FFMA R12, R11, R12, 0.69314718246459960938 ;  /* 0x3f3172180b0c7423 */ /* 0x000fc8000000000c */
[----:B------:R-:W-:Y:S01]  /*07d0*/  FFMA R12, R11, R12, 1 ;  /* 0x3f8000000b0c7423 */ /* 0x000fe2000000000c */
[----:B------:R-:W-:-:S03]  /*07e0*/  LOP3.LUT R11, R0, 0x7fffffff, RZ, 0xc0, !PT ;  /* 0x7fffffff000b7812 */ /* 0x000fc600078ec0ff */
[----:B------:R-:W-:-:S04]  /*07f0*/  FMUL R12, R12, R15 ;  /* 0x0000000f0c0c7220 */ /* 0x000fc80000400000 */
[----:B------:R-:W-:Y:S01]  /*0800*/  FMUL R12, R12, R13 ;  /* 0x0000000d0c0c7220 */ /* 0x000fe20000400000 */
[----:B------:R-:W-:Y:S02]  /*0810*/  @P0 FSEL R12, RZ, +INF , !P2 ;  /* 0x7f800000ff0c0808 */ /* 0x000fe40005000000 */
[C---:B------:R-:W-:Y:S02]  /*0820*/  FSETP.NEU.AND P0, PT, R22.reuse, 1, PT ;  /* 0x3f8000001600780b */ /* 0x040fe40003f0d000 */
[----:B------:R-:W-:Y:S01]  /*0830*/  @P3 FSEL R11, R11, R12, !P4 ;  /* 0x0000000c0b0b3208 */ /* 0x000fe20006000000 */
[----:B------:R-:W-:-:S04]  /*0840*/  @P1 FADD R11, R22, 2 ;  /* 0x40000000160b1421 */ /* 0x000fc80000000000 */
[----:B------:R-:W-:-:S05]  /*0850*/  FADD R11, R11, 4 ;  /* 0x408000000b0b7421 */ /* 0x000fca0000000000 */
[----:B------:R-:W-:-:S04]  /*0860*/  FSEL R11, R11, 5, P0 ;  /* 0x40a000000b0b7808 */ /* 0x000fc80000000000 */
[----:B------:R-:W-:Y:S01]  /*0870*/  IADD3 R0, PT, PT, R11, -0xd000000, RZ ;  /* 0xf30000000b007810 */ /* 0x000fe20007ffe0ff */
[----:B------:R0:W1:Y:S03]  /*0880*/  MUFU.RSQ R12, R11 ;  /* 0x0000000b000c7308 */ /* 0x0000660000001400 */
[----:B------:R-:W-:-:S13]  /*0890*/  ISETP.GT.U32.AND P0, PT, R0, 0x727fffff, PT ;  /* 0x727fffff0000780c */ /* 0x000fda0003f04070 */
[----:B0-----:R-:W-:Y:S05]  /*08a0*/  @!P0 BRA `(.L_x_6) ;  /* 0x0000000000108947 */ /* 0x001fea0003800000 */
[----:B------:R-:W-:Y:S02]  /*08b0*/  MOV R0, R11 ;  /* 0x0000000b00007202 */ /* 0x000fe40000000f00 */
[----:B-1----:R-:W-:-:S07]  /*08c0*/  MOV R12, 0x8e0 ;  /* 0x000008e0000c7802 */ /* 0x002fce0000000f00 */
[----:B-----5:R-:W-:Y:S05]  /*08d0*/  CALL.REL.NOINC `($__internal_0_$__cuda_sm20_sqrt_rn_f32_slowpath) ;  /* 0x0000002000d47944 */ /* 0x020fea0003c00000 */
[----:B------:R-:W-:Y:S05]  /*08e0*/  BRA `(.L_x_7) ;  /* 0x0000000000107947 */ /* 0x000fea0003800000 */
.L_x_6:
[----:B-1----:R-:W-:Y:S01]  /*08f0*/  FMUL.FTZ R0, R11, R12 ;  /* 0x0000000c0b007220 */ /* 0x002fe20000410000 */
[----:B------:R-:W-:-:S03]  /*0900*/  FMUL.FTZ R12, R12, 0.5 ;  /* 0x3f0000000c0c7820 */ /* 0x000fc60000410000 */
[----:B------:R-:W-:-:S04]  /*0910*/  FFMA R11, -R0, R0, R11 ;  /* 0x00000000000b7223 */ /* 0x000fc8000000010b */
[----:B------:R-:W-:-:S07]  /*0920*/  FFMA R0, R11, R12, R0 ;  /* 0x0000000c0b007223 */ /* 0x000fce0000000000 */
.L_x_7:
[----:B------:R-:W-:Y:S05]  /*0930*/  BSYNC.RECONVERGENT B2 ;  /* 0x0000000000027941 */ /* 0x000fea0003800200 */
.L_x_5:
[----:B------:R-:W-:Y:S01]  /*0940*/  FADD R0, R22, R0 ;  /* 0x0000000016007221 */ /* 0x000fe20000000000 */
[----:B------:R-:W-:Y:S01]  /*0950*/  BSSY.RECONVERGENT B2, `(.L_x_8) ;  /* 0x000009c000027945 */ /* 0x000fe20003800200 */
[----:B------:R-:W-:Y:S02]  /*0960*/  MOV R21, RZ ;  /* 0x000000ff00157202 */ /* 0x000fe40000000f00 */
[----:B------:R-:W-:-:S07]  /*0970*/  FMUL R20, R0, 0.5 ;  /* 0x3f00000000147820 */ /* 0x000fce0000400000 */
.L_x_13:
[----:B-----5:R-:W-:Y:S01]  /*0980*/  SHF.R.U32.HI R0, RZ, 0x2, R5 ;  /* 0x00000002ff007819 */ /* 0x020fe20000011605 */
[----:B------:R-:W0:Y:S01]  /*0990*/  MUFU.RCP R15, R20 ;  /* 0x00000014000f7308 */ /* 0x000e220000001000 */
[----:B------:R-:W-:Y:S01]  /*09a0*/  MOV R12, 0x3e055027 ;  /* 0x3e055027000c7802 */ /* 0x000fe20000000f00 */
[----:B------:R-:W-:Y:S01]  /*09b0*/  BSSY.RECONVERGENT B3, `(.L_x_9) ;  /* 0x0000034000037945 */ /* 0x000fe20003800200 */
[----:B------:R-:W-:Y:S01]  /*09c0*/  LOP3.LUT R0, R0, R5, RZ, 0x3c, !PT ;  /* 0x0000000500007212 */ /* 0x000fe200078e3cff */
[----:B------:R-:W-:Y:S01]  /*09d0*/  HFMA2 R18, -RZ, RZ, 1.875, 0 ;  /* 0x3f800000ff127431 */ /* 0x000fe200000001ff */
[----:B------:R-:W-:Y:S02]  /*09e0*/  SHF.L.U32 R5, R9, 0x4, RZ ;  /* 0x0000000409057819 */ /* 0x000fe400000006ff */
[----:B------:R-:W-:Y:S02]  /*09f0*/  SHF.L.U32 R11, R0, 0x1, RZ ;  /* 0x00000001000b7819 */ /* 0x000fe400000006ff */
[----:B------:R-:W-:-:S02]  /*0a00*/  MOV R19, R6 ;  /* 0x0000000600137202 */ /* 0x000fc40000000f00 */
[----:B------:R-:W-:Y:S01]  /*0a10*/  LOP3.LUT R0, R0, R11, R5, 0x96, !PT ;  /* 0x0000000b00007212 */ /* 0x000fe200078e9605 */
[----:B------:R-:W-:Y:S01]  /*0a20*/  HFMA2 R5, -RZ, RZ, 0.1171875, 0 ;  /* 0x2f800000ff057431 */ /* 0x000fe200000001ff */
[----:B------:R-:W-:Y:S02]  /*0a30*/  MOV R6, R8 ;  /* 0x0000000800067202 */ /* 0x000fe40000000f00 */
[----:B------:R-:W-:-:S04]  /*0a40*/  LOP3.LUT R11, R0, R9, RZ, 0x3c, !PT ;  /* 0x00000009000b7212 */ /* 0x000fc800078e3cff */
[----:B------:R-:W-:Y:S02]  /*0a50*/  IADD3 R0, PT, PT, R4, 0x587c5, R11 ;  /* 0x000587c504007810 */ /* 0x000fe40007ffe00b */
[----:B------:R-:W-:Y:S02]  /*0a60*/  MOV R8, R11 ;  /* 0x0000000b00087202 */ /* 0x000fe40000000f00 */
[----:B------:R-:W-:-:S05]  /*0a70*/  I2FP.F32.U32 R0, R0 ;  /* 0x0000000000007245 */ /* 0x000fca0000201000 */
[----:B------:R-:W-:-:S04]  /*0a80*/  FFMA R0, R0, R5, 1.1641532182693481445e-10 ;  /* 0x2f00000000007423 */ /* 0x000fc80000000005 */
[----:B------:R-:W-:-:S05]  /*0a90*/  FADD R0, -R0, 1 ;  /* 0x3f80000000007421 */ /* 0x000fca0000000100 */
[----:B------:R-:W-:-:S13]  /*0aa0*/  FSETP.GEU.AND P0, PT, R0, 1.175494350822287508e-38, PT ;  /* 0x008000000000780b */ /* 0x000fda0003f0e000 */
[----:B------:R-:W-:-:S05]  /*0ab0*/  @!P0 FMUL R0, R0, 8388608 ;  /* 0x4b00000000008820 */ /* 0x000fca0000400000 */
[----:B------:R-:W-:-:S04]  /*0ac0*/  IADD3 R13, PT, PT, R0, -0x3f2aaaab, RZ ;  /* 0xc0d55555000d7810 */ /* 0x000fc80007ffe0ff */
[----:B------:R-:W-:-:S04]  /*0ad0*/  LOP3.LUT R13, R13, 0xff800000, RZ, 0xc0, !PT ;  /* 0xff8000000d0d7812 */ /* 0x000fc800078ec0ff */
[-C--:B------:R-:W-:Y:S02]  /*0ae0*/  IADD3 R5, PT, PT, R0, -R13.reuse, RZ ;  /* 0x8000000d00057210 */ /* 0x080fe40007ffe0ff */
[----:B------:R-:W-:-:S03]  /*0af0*/  I2FP.F32.S32 R13, R13 ;  /* 0x0000000d000d7245 */ /* 0x000fc60000201400 */
[----:B------:R-:W-:-:S04]  /*0b00*/  FADD R5, R5, -1 ;  /* 0xbf80000005057421 */ /* 0x000fc80000000000 */
[----:B------:R-:W-:-:S04]  /*0b10*/  FFMA R12, R5, -R12, 0.14084610342979431152 ;  /* 0x3e1039f6050c7423 */ /* 0x000fc8000000080c */
[----:B------:R-:W-:-:S04]  /*0b20*/  FFMA R12, R5, R12, -0.12148627638816833496 ;  /* 0xbdf8cdcc050c7423 */ /* 0x000fc8000000000c */
[----:B------:R-:W-:-:S04]  /*0b30*/  FFMA R12, R5, R12, 0.13980610668659210205 ;  /* 0x3e0f2955050c7423 */ /* 0x000fc8000000000c */
[----:B------:R-:W-:-:S04]  /*0b40*/  FFMA R12, R5, R12, -0.16684235632419586182 ;  /* 0xbe2ad8b9050c7423 */ /* 0x000fc8000000000c */
[----:B------:R-:W-:-:S04]  /*0b50*/  FFMA R12, R5, R12, 0.20012299716472625732 ;  /* 0x3e4ced0b050c7423 */ /* 0x000fc8000000000c */
[----:B------:R-:W-:-:S04]  /*0b60*/  FFMA R12, R5, R12, -0.24999669194221496582 ;  /* 0xbe7fff22050c7423 */ /* 0x000fc8000000000c */
[----:B------:R-:W-:-:S04]  /*0b70*/  FFMA R12, R5, R12, 0.33333182334899902344 ;  /* 0x3eaaaa78050c7423 */ /* 0x000fc8000000000c */
[C---:B------:R-:W-:Y:S01]  /*0b80*/  FFMA R14, R5.reuse, R12, -0.5 ;  /* 0xbf000000050e7423 */ /* 0x040fe2000000000c */
[----:B------:R-:W-:Y:S02]  /*0b90*/  FSEL R12, RZ, -23, P0 ;  /* 0xc1b80000ff0c7808 */ /* 0x000fe40000000000 */
[----:B------:R-:W-:Y:S01]  /*0ba0*/  ISETP.GT.U32.AND P0, PT, R0, 0x7f7fffff, PT ;  /* 0x7f7fffff0000780c */ /* 0x000fe20003f04070 */
[----:B------:R-:W-:Y:S02]  /*0bb0*/  FMUL R14, R5, R14 ;  /* 0x0000000e050e7220 */ /* 0x000fe40000400000 */
[----:B------:R-:W-:Y:S01]  /*0bc0*/  FFMA R12, R13, 1.1920928955078125e-07, R12 ;  /* 0x340000000d0c7823 */ /* 0x000fe2000000000c */
[----:B------:R-:W-:Y:S01]  /*0bd0*/  MOV R13, 0x7f800000 ;  /* 0x7f800000000d7802 */ /* 0x000fe20000000f00 */
[----:B------:R-:W-:-:S04]  /*0be0*/  FFMA R5, R5, R14, R5 ;  /* 0x0000000e05057223 */ /* 0x000fc80000000005 */
[----:B------:R-:W-:-:S04]  /*0bf0*/  FFMA R17, R12, 0.69314718246459960938, R5 ;  /* 0x3f3172180c117823 */ /* 0x000fc80000000005 */
[C---:B------:R-:W-:Y:S01]  /*0c00*/  @P0 FFMA R17, R0.reuse, R13, +INF ;  /* 0x7f80000000110423 */ /* 0x040fe2000000000d */
[----:B------:R-:W-:Y:S01]  /*0c10*/  FSETP.NEU.AND P0, PT, R0, RZ, PT ;  /* 0x000000ff0000720b */ /* 0x000fe20003f0d000 */
[----:B0-----:R-:W-:-:S03]  /*0c20*/  FFMA R0, -R20, R15, 1 ;  /* 0x3f80000014007423 */ /* 0x001fc6000000010f */
[----:B------:R-:W-:Y:S01]  /*0c30*/  FSEL R17, R17, -INF , P0 ;  /* 0xff80000011117808 */ /* 0x000fe20000000000 */
[----:B------:R-:W-:-:S04]  /*0c40*/  FFMA R0, R15, R0, R15 ;  /* 0x000000000f007223 */ /* 0x000fc8000000000f */
[----:B------:R-:W-:-:S03]  /*0c50*/  FFMA R5, R17, R0, RZ ;  /* 0x0000000011057223 */ /* 0x000fc600000000ff */
[----:B------:R-:W0:Y:S01]  /*0c60*/  FCHK P0, R17, R20 ;  /* 0x0000001411007302 */ /* 0x000e220000000000 */
[----:B------:R-:W-:-:S04]  /*0c70*/  FFMA R12, -R20, R5, R17 ;  /* 0x00000005140c7223 */ /* 0x000fc80000000111 */
[----:B------:R-:W-:Y:S01]  /*0c80*/  FFMA R0, R0, R12, R5 ;  /* 0x0000000c00007223 */ /* 0x000fe20000000005 */
[----:B------:R-:W-:Y:S02]  /*0c90*/  MOV R5, R7 ;  /* 0x0000000700057202 */ /* 0x000fe40000000f00 */
[----:B------:R-:W-:Y:S01]  /*0ca0*/  MOV R7, R9 ;  /* 0x0000000900077202 */ /* 0x000fe20000000f00 */
[----:B0-----:R-:W-:Y:S06]  /*0cb0*/  @!P0 BRA `(.L_x_10) ;  /* 0x00000000000c8947 */ /* 0x001fec0003800000 */
[----:B------:R-:W-:Y:S02]  /*0cc0*/  MOV R16, R20 ;  /* 0x0000001400107202 */ /* 0x000fe40000000f00 */
[----:B------:R-:W-:-:S07]  /*0cd0*/  MOV R12, 0xcf0 ;  /* 0x00000cf0000c7802 */ /* 0x000fce0000000f00 */
[----:B------:R-:W-:Y:S05]  /*0ce0*/  CALL.REL.NOINC `($__internal_1_$__cuda_sm3x_div_rn_noftz_f32_slowpath) ;  /* 0x0000002000287944 */ /* 0x000fea0003c00000 */
.L_x_10:
[----:B------:R-:W-:Y:S05]  /*0cf0*/  BSYNC.RECONVERGENT B3 ;  /* 0x0000000000037941 */ /* 0x000fea0003800200 */
.L_x_9:
[----:B------:R-:W-:Y:S01]  /*0d00*/  FADD R0, R22, -R0 ;  /* 0x8000000016007221 */ /* 0x000fe20000000000 */
[----:B------:R-:W-:Y:S03]  /*0d10*/  BSSY.RECONVERGENT B3, `(.L_x_11) ;  /* 0x0000045000037945 */ /* 0x000fe60003800200 */
[----:B------:R-:W-:-:S05]  /*0d20*/  FADD R9, -R20, R0 ;  /* 0x0000000014097221 */ /* 0x000fca0000000100 */
[----:B------:R-:W-:-:S13]  /*0d30*/  FSETP.NEU.AND P0, PT, R9, 1, PT ;  /* 0x3f8000000900780b */ /* 0x000fda0003f0d000 */
[----:B------:R-:W-:Y:S05]  /*0d40*/  @!P0 BRA `(.L_x_12) ;  /* 0x0000000400048947 */ /* 0x000fea0003800000 */
[----:B------:R-:W-:-:S13]  /*0d50*/  FSETP.NAN.AND P0, PT, |R9|, |R9|, PT ;  /* 0x400000090900720b */ /* 0x000fda0003f08200 */
[----:B------:R-:W-:Y:S01]  /*0d60*/  @P0 FADD R18, R9, 2 ;  /* 0x4000000009120421 */ /* 0x000fe20000000000 */
[----:B------:R-:W-:Y:S06]  /*0d70*/  @P0 BRA `(.L_x_12) ;  /* 0x0000000000f80947 */ /* 0x000fec0003800000 */
[C---:B------:R-:W-:Y:S01]  /*0d80*/  FMUL R12, |R9|.reuse, 16777216 ;  /* 0x4b800000090c7820 */ /* 0x040fe20000400200 */
[----:B------:R-:W-:Y:S01]  /*0d90*/  FSETP.GEU.AND P0, PT, |R9|, 1.175494350822287508e-38, PT ;  /* 0x008000000900780b */ /* 0x000fe20003f0e200 */
[----:B------:R-:W-:-:S03]  /*0da0*/  HFMA2 R27, -RZ, RZ, 0.771484375, 0.21533203125 ;  /* 0x3a2c32e4ff1b7431 */ /* 0x000fc600000001ff */
[----:B------:R-:W-:Y:S02]  /*0db0*/  FSEL R12, R12, |R9|, !P0 ;  /* 0x400000090c0c7208 */ /* 0x000fe40004000000 */
[----:B------:R-:W-:Y:S02]  /*0dc0*/  FSEL R14, RZ, -24, P0 ;  /* 0xc1c00000ff0e7808 */ /* 0x000fe40000000000 */
[----:B------:R-:W-:Y:S02]  /*0dd0*/  IADD3 R11, PT, PT, R12, -0x3f3504f3, RZ ;  /* 0xc0cafb0d0c0b7810 */ /* 0x000fe40007ffe0ff */
[----:B------:R-:W-:Y:S02]  /*0de0*/  FSETP.NEU.AND P0, PT, |R9|, +INF , PT ;  /* 0x7f8000000900780b */ /* 0x000fe40003f0d200 */
[----:B------:R-:W-:Y:S02]  /*0df0*/  LOP3.LUT R13, R11, 0xff800000, RZ, 0xc0, !PT ;  /* 0xff8000000b0d7812 */ /* 0x000fe400078ec0ff */
[----:B------:R-:W-:-:S02]  /*0e00*/  FSETP.NEU.AND P0, PT, R9, RZ, P0 ;  /* 0x000000ff0900720b */ /* 0x000fc4000070d000 */
[-C--:B------:R-:W-:Y:S02]  /*0e10*/  IADD3 R12, PT, PT, R12, -R13.reuse, RZ ;  /* 0x8000000d0c0c7210 */ /* 0x080fe40007ffe0ff */
[----:B------:R-:W-:-:S03]  /*0e20*/  I2FP.F32.S32 R13, R13 ;  /* 0x0000000d000d7245 */ /* 0x000fc60000201400 */
[C---:B------:R-:W-:Y:S01]  /*0e30*/  FADD R11, R12.reuse, 1 ;  /* 0x3f8000000c0b7421 */ /* 0x040fe20000000000 */
[----:B------:R-:W-:-:S04]  /*0e40*/  FADD R17, R12, -1 ;  /* 0xbf8000000c117421 */ /* 0x000fc80000000000 */
[----:B------:R-:W-:Y:S01]  /*0e50*/  FADD R12, R17, R17 ;  /* 0x00000011110c7221 */ /* 0x000fe20000000000 */
[----:B------:R-:W0:Y:S01]  /*0e60*/  MUFU.RCP R11, R11 ;  /* 0x0000000b000b7308 */ /* 0x000e220000001000 */
[----:B------:R-:W-:Y:S02]  /*0e70*/  @!P0 FADD R9, R9, R9 ;  /* 0x0000000909098221 */ /* 0x000fe40000000000 */
[----:B0-----:R-:W-:-:S04]  /*0e80*/  FMUL R12, R11, R12 ;  /* 0x0000000c0b0c7220 */ /* 0x001fc80000400000 */
[----:B------:R-:W-:-:S04]  /*0e90*/  FADD R15, R17, -R12 ;  /* 0x8000000c110f7221 */ /* 0x000fc80000000000 */
[----:B------:R-:W-:Y:S01]  /*0ea0*/  FADD R16, R15, R15 ;  /* 0x0000000f0f107221 */ /* 0x000fe20000000000 */
[----:B------:R-:W-:Y:S01]  /*0eb0*/  FFMA R15, R13, 1.1920928955078125e-07, R14 ;  /* 0x340000000d0f7823 */ /* 0x000fe2000000000e */
[CC--:B------:R-:W-:Y:S02]  /*0ec0*/  FMUL R14, R12.reuse, R12.reuse ;  /* 0x0000000c0c0e7220 */ /* 0x0c0fe40000400000 */
[----:B------:R-:W-:Y:S01]  /*0ed0*/  FFMA R16, R17, -R12, R16 ;  /* 0x8000000c11107223 */ /* 0x000fe20000000010 */
[----:B------:R-:W-:Y:S01]  /*0ee0*/  FFMA R13, R12, 1.4426950216293334961, R15 ;  /* 0x3fb8aa3b0c0d7823 */ /* 0x000fe2000000000f */
[C---:B------:R-:W-:Y:S02]  /*0ef0*/  FFMA R17, R14.reuse, R27, 0.0032181653659790754318 ;  /* 0x3b52e7db0e117423 */ /* 0x040fe4000000001b */
[----:B------:R-:W-:Y:S01]  /*0f00*/  FMUL R16, R11, R16 ;  /* 0x000000100b107220 */ /* 0x000fe20000400000 */
[----:B------:R-:W-:Y:S01]  /*0f10*/  FADD R15, R15, -R13 ;  /* 0x8000000d0f0f7221 */ /* 0x000fe20000000000 */
[----:B------:R-:W-:-:S03]  /*0f20*/  FFMA R17, R14, R17, 0.018033718690276145935 ;  /* 0x3c93bb730e117423 */ /* 0x000fc60000000011 */
[----:B------:R-:W-:Y:S01]  /*0f30*/  FFMA R15, R12, 1.4426950216293334961, R15 ;  /* 0x3fb8aa3b0c0f7823 */ /* 0x000fe2000000000f */
[----:B------:R-:W-:-:S03]  /*0f40*/  FFMA R17, R14, R17, 0.12022458761930465698 ;  /* 0x3df6384f0e117423 */ /* 0x000fc60000000011 */
[----:B------:R-:W-:Y:S01]  /*0f50*/  FFMA R15, R16, 1.4426950216293334961, R15 ;  /* 0x3fb8aa3b100f7823 */ /* 0x000fe2000000000f */
[----:B------:R-:W-:-:S03]  /*0f60*/  FMUL R17, R14, R17 ;  /* 0x000000110e117220 */ /* 0x000fc60000400000 */
[----:B------:R-:W-:Y:S01]  /*0f70*/  FFMA R15, R12, 1.9251366722983220825e-08, R15 ;  /* 0x32a55e340c0f7823 */ /* 0x000fe2000000000f */
[----:B------:R-:W-:-:S04]  /*0f80*/  FMUL R11, R17, 3 ;  /* 0x40400000110b7820 */ /* 0x000fc80000400000 */
[----:B------:R-:W-:-:S04]  /*0f90*/  FFMA R16, R16, R11, R15 ;  /* 0x0000000b10107223 */ /* 0x000fc8000000000f */
[----:B------:R-:W-:-:S04]  /*0fa0*/  FFMA R16, R12, R17, R16 ;  /* 0x000000110c107223 */ /* 0x000fc80000000010 */
[----:B------:R-:W-:-:S04]  /*0fb0*/  FADD R14, R13, R16 ;  /* 0x000000100d0e7221 */ /* 0x000fc80000000000 */
[----:B------:R-:W-:Y:S01]  /*0fc0*/  FMUL R11, R14, 2 ;  /* 0x400000000e0b7820 */ /* 0x000fe20000400000 */
[----:B------:R-:W-:-:S03]  /*0fd0*/  FADD R13, -R13, R14 ;  /* 0x0000000e0d0d7221 */ /* 0x000fc60000000100 */
[----:B------:R-:W0:Y:S01]  /*0fe0*/  FRND R12, R11 ;  /* 0x0000000b000c7307 */ /* 0x000e220000201000 */
[----:B------:R-:W-:Y:S01]  /*0ff0*/  FADD R13, R16, -R13 ;  /* 0x8000000d100d7221 */ /* 0x000fe20000000000 */
[----:B------:R-:W-:Y:S01]  /*1000*/  FFMA R14, R14, 2, -R11 ;  /* 0x400000000e0e7823 */ /* 0x000fe2000000080b */
[----:B------:R-:W-:Y:S02]  /*1010*/  MOV R16, 0x391fcb8e ;  /* 0x391fcb8e00107802 */ /* 0x000fe40000000f00 */
[----:B------:R-:W-:Y:S01]  /*1020*/  FSETP.GT.AND P2, PT, |R11|, 152, PT ;  /* 0x431800000b00780b */ /* 0x000fe20003f44200 */
[----:B------:R-:W-:Y:S02]  /*1030*/  FFMA R14, R13, 2, R14 ;  /* 0x400000000d0e7823 */ /* 0x000fe4000000000e */
[----:B------:R-:W1:Y:S01]  /*1040*/  F2I.NTZ R15, R11 ;  /* 0x0000000b000f7305 */ /* 0x000e620000203100 */
[----:B0-----:R-:W-:Y:S01]  /*1050*/  FADD R13, R11, -R12 ;  /* 0x8000000c0b0d7221 */ /* 0x001fe20000000000 */
[----:B------:R-:W-:-:S03]  /*1060*/  FSETP.GT.AND P1, PT, R12, RZ, PT ;  /* 0x000000ff0c00720b */ /* 0x000fc60003f24000 */
[----:B------:R-:W-:Y:S01]  /*1070*/  FADD R13, R13, R14 ;  /* 0x0000000e0d0d7221 */ /* 0x000fe20000000000 */
[----:B------:R-:W-:Y:S02]  /*1080*/  SEL R12, RZ, 0x83000000, P1 ;  /* 0x83000000ff0c7807 */ /* 0x000fe40000800000 */
[----:B------:R-:W-:Y:S01]  /*1090*/  FSETP.GEU.AND P1, PT, R11, RZ, PT ;  /* 0x000000ff0b00720b */ /* 0x000fe20003f2e000 */
[----:B------:R-:W-:Y:S01]  /*10a0*/  FFMA R14, R13, R16, 0.0013391353422775864601 ;  /* 0x3aaf85ed0d0e7423 */ /* 0x000fe20000000010 */
[----:B-1----:R-:W-:Y:S02]  /*10b0*/  LEA R15, R15, -R12, 0x17 ;  /* 0x8000000c0f0f7211 */ /* 0x002fe400078eb8ff */
[----:B------:R-:W-:Y:S01]  /*10c0*/  FSEL R18, RZ, +INF , !P1 ;  /* 0x7f800000ff127808 */ /* 0x000fe20004800000 */
[----:B------:R-:W-:-:S04]  /*10d0*/  FFMA R14, R13, R14, 0.0096188392490148544312 ;  /* 0x3c1d98560d0e7423 */ /* 0x000fc8000000000e */
[----:B------:R-:W-:-:S04]  /*10e0*/  FFMA R14, R13, R14, 0.055503588169813156128 ;  /* 0x3d6357bb0d0e7423 */ /* 0x000fc8000000000e */
[----:B------:R-:W-:-:S04]  /*10f0*/  FFMA R14, R13, R14, 0.24022644758224487305 ;  /* 0x3e75fdec0d0e7423 */ /* 0x000fc8000000000e */
[----:B------:R-:W-:Y:S01]  /*1100*/  FFMA R16, R13, R14, 0.69314718246459960938 ;  /* 0x3f3172180d107423 */ /* 0x000fe2000000000e */
[----:B------:R-:W-:-:S03]  /*1110*/  IADD3 R14, PT, PT, R12, 0x7f000000, RZ ;  /* 0x7f0000000c0e7810 */ /* 0x000fc60007ffe0ff */
[----:B------:R-:W-:-:S04]  /*1120*/  FFMA R13, R13, R16, 1 ;  /* 0x3f8000000d0d7423 */ /* 0x000fc80000000010 */
[----:B------:R-:W-:-:S04]  /*1130*/  FMUL R14, R14, R13 ;  /* 0x0000000d0e0e7220 */ /* 0x000fc80000400000 */
[----:B------:R-:W-:Y:S01]  /*1140*/  @!P2 FMUL R18, R15, R14 ;  /* 0x0000000e0f12a220 */ /* 0x000fe20000400000 */
[----:B------:R-:W-:-:S07]  /*1150*/  @!P0 LOP3.LUT R18, R9, 0x7fffffff, RZ, 0xc0, !PT ;  /* 0x7fffffff09128812 */ /* 0x000fce00078ec0ff */
.L_x_12:
[----:B------:R-:W-:Y:S05]  /*1160*/  BSYNC.RECONVERGENT B3 ;  /* 0x0000000000037941 */ /* 0x000fea0003800200 */
.L_x_11:
[----:B------:R-:W-:Y:S02]  /*1170*/  HFMA2 R11, -RZ, RZ, 0.96630859375, -0.0022525787353515625 ;  /* 0x3bbb989dff0b7431 */ /* 0x000fe400000001ff */
[----:B------:R-:W-:Y:S01]  /*1180*/  FMUL R18, R18, -0.5 ;  /* 0xbf00000012127820 */ /* 0x000fe20000400000 */
[----:B------:R-:W-:Y:S02]  /*1190*/  MOV R12, 0x437c0000 ;  /* 0x437c0000000c7802 */ /* 0x000fe40000000f00 */
[----:B------:R-:W-:Y:S02]  /*11a0*/  SHF.L.U32 R13, R8, 0x4, RZ ;  /* 0x00000004080d7819 */ /* 0x000fe400000006ff */
[----:B------:R-:W-:Y:S02]  /*11b0*/  IADD3 R4, PT, PT, R4, 0xb0f8a, RZ ;  /* 0x000b0f8a04047810 */ /* 0x000fe40007ffe0ff */
[C---:B------:R-:W-:Y:S01]  /*11c0*/  ISETP.GE.U32.AND P0, PT, R21.reuse, 0x63, PT ;  /* 0x000000631500780c */ /* 0x040fe20003f06070 */
[----:B------:R-:W-:Y:S01]  /*11d0*/  FFMA.SAT R11, R18, R11, 0.5 ;  /* 0x3f000000120b7423 */ /* 0x000fe2000000200b */
[----:B------:R-:W-:-:S03]  /*11e0*/  IADD3 R21, PT, PT, R21, 0x1, RZ ;  /* 0x0000000115157810 */ /* 0x000fc60007ffe0ff */
[----:B------:R-:W-:Y:S01]  /*11f0*/  FFMA.RM R11, R11, R12, 12582913 ;  /* 0x4b4000010b0b7423 */ /* 0x000fe2000000400c */
[----:B------:R-:W-:-:S03]  /*1200*/  SHF.R.U32.HI R12, RZ, 0x2, R19 ;  /* 0x00000002ff0c7819 */ /* 0x000fc60000011613 */
[C---:B------:R-:W-:Y:S01]  /*1210*/  FADD R9, R11.reuse, -12583039 ;  /* 0xcb40007f0b097421 */ /* 0x040fe20000000000 */
[----:B------:R-:W-:Y:S02]  /*1220*/  LOP3.LUT R12, R12, R19, RZ, 0x3c, !PT ;  /* 0x000000130c0c7212 */ /* 0x000fe400078e3cff */
[----:B------:R-:W-:Y:S01]  /*1230*/  SHF.L.U32 R11, R11, 0x17, RZ ;  /* 0x000000170b0b7819 */ /* 0x000fe200000006ff */
[----:B------:R-:W-:-:S04]  /*1240*/  FFMA R9, R18, 1.4426950216293334961, -R9 ;  /* 0x3fb8aa3b12097823 */ /* 0x000fc80000000809 */
[----:B------:R-:W-:Y:S01]  /*1250*/  FFMA R18, R18, 1.925963033500011079e-08, R9 ;  /* 0x32a5706012127823 */ /* 0x000fe20000000009 */
[----:B------:R-:W-:-:S04]  /*1260*/  SHF.L.U32 R9, R12, 0x1, RZ ;  /* 0x000000010c097819 */ /* 0x000fc800000006ff */
[----:B------:R-:W-:Y:S01]  /*1270*/  LOP3.LUT R9, R12, R9, R13, 0x96, !PT ;  /* 0x000000090c097212 */ /* 0x000fe200078e960d */
[----:B------:R-:W0:Y:S01]  /*1280*/  MUFU.EX2 R18, R18 ;  /* 0x0000001200127308 */ /* 0x000e220000000800 */
[----:B------:R-:W-:Y:S02]  /*1290*/  HFMA2 R13, -RZ, RZ, 0.1171875, 0 ;  /* 0x2f800000ff0d7431 */ /* 0x000fe400000001ff */
[----:B------:R-:W-:-:S04]  /*12a0*/  LOP3.LUT R9, R9, R8, RZ, 0x3c, !PT ;  /* 0x0000000809097212 */ /* 0x000fc800078e3cff */
[----:B------:R-:W-:-:S04]  /*12b0*/  IADD3 R12, PT, PT, R9, R4, RZ ;  /* 0x00000004090c7210 */ /* 0x000fc80007ffe0ff */
[----:B------:R-:W-:-:S05]  /*12c0*/  I2FP.F32.U32 R12, R12 ;  /* 0x0000000c000c7245 */ /* 0x000fca0000201000 */
[----:B------:R-:W-:Y:S01]  /*12d0*/  FFMA R12, R12, R13, 1.1641532182693481445e-10 ;  /* 0x2f0000000c0c7423 */ /* 0x000fe2000000000d */
[----:B0-----:R-:W-:-:S05]  /*12e0*/  FMUL R11, R11, R18 ;  /* 0x000000120b0b7220 */ /* 0x001fca0000400000 */
[----:B------:R-:W-:-:S13]  /*12f0*/  FSETP.GTU.AND P1, PT, R12, R11, PT ;  /* 0x0000000b0c00720b */ /* 0x000fda0003f2c000 */
[----:B------:R-:W-:Y:S05]  /*1300*/  @!P0 BRA P1, `(.L_x_13) ;  /* 0xfffffff4009c8947 */ /* 0x000fea000083ffff */
[----:B------:R-:W-:Y:S05]  /*1310*/  BSYNC.RECONVERGENT B2 ;  /* 0x0000000000027941 */ /* 0x000fea0003800200 */
.L_x_8:
[----:B------:R0:W-:Y:S01]  /*1320*/  STG.E.64 desc[UR4][R2.64+0x8], R6 ;  /* 0x0000080602007986 */ /* 0x0001e2000c101b04 */
[----:B------:R-:W-:-:S03]  /*1330*/  FMUL R23, R24, R23 ;  /* 0x0000001718177220 */ /* 0x000fc60000400000 */
[----:B------:R0:W-:Y:S01]  /*1340*/  STG.E.64 desc[UR4][R2.64+0x10], R8 ;  /* 0x0000100802007986 */ /* 0x0001e2000c101b04 */
[----:B------:R-:W-:-:S03]  /*1350*/  FFMA R25, R0, R23, R25 ;  /* 0x0000001700197223 */ /* 0x000fc60000000019 */
[----:B------:R0:W-:Y:S01]  /*1360*/  STG.E.64 desc[UR4][R2.64], R4 ;  /* 0x0000000402007986 */ /* 0x0001e2000c101b04 */
[----:B------:R-:W-:Y:S05]  /*1370*/  BRA `(.L_x_14) ;  /* 0x0000001800147947 */ /* 0x000fea0003800000 */
.L_x_2:
[----:B------:R-:W-:Y:S05]  /*1380*/  BSYNC.RELIABLE B0 ;  /* 0x0000000000007941 */ /* 0x000fea0003800100 */
.L_x_1:
[----:B-----5:R-:W-:Y:S01]  /*1390*/  FSETP.NE.AND P0, PT, |R12|, +INF , PT ;  /* 0x7f8000000c00780b */ /* 0x020fe20003f05200 */
[----:B------:R-:W-:-:S12]  /*13a0*/  BSSY.RELIABLE B2, `(.L_x_15) ;  /* 0x0000114000027945 */ /* 0x000fd80003800100 */
[----:B------:R-:W-:Y:S05]  /*13b0*/  @P0 BRA `(.L_x_16) ;  /* 0x0000001000480947 */ /* 0x000fea0003800000 */
[----:B------:R-:W2:Y:S02]  /*13c0*/  LDG.E R25, desc[UR4][R4.64] ;  /* 0x0000000404197981 */ /* 0x000ea4000c1e1900 */
[----:B--2---:R-:W-:-:S13]  /*13d0*/  FSETP.GE.AND P0, PT, R0, R25, PT ;  /* 0x000000190000720b */ /* 0x004fda0003f06000 */
[----:B------:R-:W-:Y:S05]  /*13e0*/  @P0 BREAK.RELIABLE B2 ;  /* 0x0000000000020942 */ /* 0x000fea0003800100 */
[----:B------:R-:W-:Y:S05]  /*13f0*/  @!P0 BRA `(.L_x_16) ;  /* 0x0000001000388947 */ /* 0x000fea0003800000 */
        /* <DEDUP_REMOVED lines=16> */
.L_x_18:
[----:B------:R-:W-:Y:S05]  /*1500*/  BSYNC.RECONVERGENT B3 ;  /* 0x0000000000037941 */ /* 0x000fea0003800200 */
.L_x_17:
        /* <DEDUP_REMOVED lines=84> */
.L_x_20:
[----:B-1----:R-:W-:Y:S01]  /*1a50*/  FMUL.FTZ R0, R11, R12 ;  /* 0x0000000c0b007220 */ /* 0x002fe20000410000 */
[----:B------:R-:W-:-:S03]  /*1a60*/  FMUL.FTZ R12, R12, 0.5 ;  /* 0x3f0000000c0c7820 */ /* 0x000fc60000410000 */
[----:B------:R-:W-:-:S04]  /*1a70*/  FFMA R11, -R0, R0, R11 ;  /* 0x00000000000b7223 */ /* 0x000fc8000000010b */
[----:B------:R-:W-:-:S07]  /*1a80*/  FFMA R0, R11, R12, R0 ;  /* 0x0000000c0b007223 */ /* 0x000fce0000000000 */
.L_x_21:
[----:B------:R-:W-:Y:S05]  /*1a90*/  BSYNC.RECONVERGENT B3 ;  /* 0x0000000000037941 */ /* 0x000fea0003800200 */
.L_x_19:
[----:B------:R-:W-:Y:S01]  /*1aa0*/  FADD R0, R20, R0 ;  /* 0x0000000014007221 */ /* 0x000fe20000000000 */
[----:B------:R-:W-:Y:S01]  /*1ab0*/  BSSY.RECONVERGENT B3, `(.L_x_22) ;  /* 0x000009c000037945 */ /* 0x000fe20003800200 */
[----:B------:R-:W-:Y:S02]  /*1ac0*/  MOV R23, RZ ;  /* 0x000000ff00177202 */ /* 0x000fe40000000f00 */
[----:B------:R-:W-:-:S07]  /*1ad0*/  FMUL R19, R0, 0.5 ;  /* 0x3f00000000137820 */ /* 0x000fce0000400000 */
.L_x_27:
[----:B-----5:R-:W-:Y:S01]  /*1ae0*/  SHF.R.U32.HI R0, RZ, 0x2, R5 ;  /* 0x00000002ff007819 */ /* 0x020fe20000011605 */
[----:B------:R-:W-:Y:S01]  /*1af0*/  BSSY.RECONVERGENT B4, `(.L_x_23) ;  /* 0x0000036000047945 */ /* 0x000fe20003800200 */
[----:B------:R-:W-:Y:S01]  /*1b00*/  MOV R12, 0x3e055027 ;  /* 0x3e055027000c7802 */ /* 0x000fe20000000f00 */
[----:B------:R-:W-:Y:S01]  /*1b10*/  HFMA2 R22, -RZ, RZ, 1.875, 0 ;  /* 0x3f800000ff167431 */ /* 0x000fe200000001ff */
[----:B------:R-:W-:Y:S02]  /*1b20*/  LOP3.LUT R0, R0, R5, RZ, 0x3c, !PT ;  /* 0x0000000500007212 */ /* 0x000fe400078e3cff */
        /* <DEDUP_REMOVED lines=25> */
[C---:B------:R-:W-:Y:S02]  /*1cc0*/  FFMA R14, R5.reuse, R12, 0.33333182334899902344 ;  /* 0x3eaaaa78050e7423 */ /* 0x040fe4000000000c */
[----:B------:R-:W0:Y:S02]  /*1cd0*/  MUFU.RCP R12, R19 ;  /* 0x00000013000c7308 */ /* 0x000e240000001000 */
[C---:B------:R-:W-:Y:S01]  /*1ce0*/  FFMA R16, R5.reuse, R14, -0.5 ;  /* 0xbf00000005107423 */ /* 0x040fe2000000000e */
[----:B------:R-:W-:Y:S02]  /*1cf0*/  FSEL R14, RZ, -23, P0 ;  /* 0xc1b80000ff0e7808 */ /* 0x000fe40000000000 */
[----:B------:R-:W-:Y:S01]  /*1d00*/  ISETP.GT.U32.AND P0, PT, R0, 0x7f7fffff, PT ;  /* 0x7f7fffff0000780c */ /* 0x000fe20003f04070 */
[----:B------:R-:W-:Y:S02]  /*1d10*/  FMUL R16, R5, R16 ;  /* 0x0000001005107220 */ /* 0x000fe40000400000 */
[----:B------:R-:W-:-:S02]  /*1d20*/  FFMA R13, R13, 1.1920928955078125e-07, R14 ;  /* 0x340000000d0d7823 */ /* 0x000fc4000000000e */
[----:B------:R-:W-:Y:S01]  /*1d30*/  FFMA R16, R5, R16, R5 ;  /* 0x0000001005107223 */ /* 0x000fe20000000005 */
[----:B------:R-:W-:-:S03]  /*1d40*/  MOV R5, 0x7f800000 ;  /* 0x7f80000000057802 */ /* 0x000fc60000000f00 */
        /* <DEDUP_REMOVED lines=16> */
.L_x_24:
[----:B------:R-:W-:Y:S05]  /*1e50*/  BSYNC.RECONVERGENT B4 ;  /* 0x0000000000047941 */ /* 0x000fea0003800200 */
.L_x_23:
        /* <DEDUP_REMOVED lines=70> */
.L_x_26:
[----:B------:R-:W-:Y:S05]  /*22c0*/  BSYNC.RECONVERGENT B4 ;  /* 0x0000000000047941 */ /* 0x000fea0003800200 */
.L_x_25:
[----:B------:R-:W-:Y:S02]  /*22d0*/  HFMA2 R11, -RZ, RZ, 0.96630859375, -0.0022525787353515625 ;  /* 0x3bbb989dff0b7431 */ /* 0x000fe400000001ff */
[----:B------:R-:W-:Y:S01]  /*22e0*/  FMUL R22, R22, -0.5 ;  /* 0xbf00000016167820 */ /* 0x000fe20000400000 */
[----:B------:R-:W-:Y:S02]  /*22f0*/  MOV R12, 0x437c0000 ;  /* 0x437c0000000c7802 */ /* 0x000fe40000000f00 */
[----:B------:R-:W-:Y:S02]  /*2300*/  SHF.R.U32.HI R13, RZ, 0x2, R18 ;  /* 0x00000002ff0d7819 */ /* 0x000fe40000011612 */
[----:B------:R-:W-:Y:S02]  /*2310*/  IADD3 R4, PT, PT, R4, 0xb0f8a, RZ ;  /* 0x000b0f8a04047810 */ /* 0x000fe40007ffe0ff */
[----:B------:R-:W-:Y:S01]  /*2320*/  LOP3.LUT R13, R13, R18, RZ, 0x3c, !PT ;  /* 0x000000120d0d7212 */ /* 0x000fe200078e3cff */
[----:B------:R-:W-:Y:S01]  /*2330*/  FFMA.SAT R11, R22, R11, 0.5 ;  /* 0x3f000000160b7423 */ /* 0x000fe2000000200b */
[----:B------:R-:W-:-:S02]  /*2340*/  ISETP.GE.U32.AND P0, PT, R23, 0x63, PT ;  /* 0x000000631700780c */ /* 0x000fc40003f06070 */
[----:B------:R-:W-:Y:S01]  /*2350*/  IADD3 R23, PT, PT, R23, 0x1, RZ ;  /* 0x0000000117177810 */ /* 0x000fe20007ffe0ff */
[----:B------:R-:W-:Y:S01]  /*2360*/  FFMA.RM R11, R11, R12, 12582913 ;  /* 0x4b4000010b0b7423 */ /* 0x000fe2000000400c */
[----:B------:R-:W-:-:S03]  /*2370*/  SHF.L.U32 R12, R8, 0x4, RZ ;  /* 0x00000004080c7819 */ /* 0x000fc600000006ff */
[C---:B------:R-:W-:Y:S01]  /*2380*/  FADD R9, R11.reuse, -12583039 ;  /* 0xcb40007f0b097421 */ /* 0x040fe20000000000 */
[----:B------:R-:W-:-:S03]  /*2390*/  SHF.L.U32 R11, R11, 0x17, RZ ;  /* 0x000000170b0b7819 */ /* 0x000fc600000006ff */
        /* <DEDUP_REMOVED lines=14> */
.L_x_22:
[----:B------:R2:W-:Y:S01]  /*2480*/  STG.E.64 desc[UR4][R2.64+0x8], R6 ;  /* 0x0000080602007986 */ /* 0x0005e2000c101b04 */
[----:B------:R-:W-:-:S03]  /*2490*/  FMUL R21, R24, R21 ;  /* 0x0000001518157220 */ /* 0x000fc60000400000 */
[----:B------:R2:W-:Y:S01]  /*24a0*/  STG.E.64 desc[UR4][R2.64+0x10], R8 ;  /* 0x0000100802007986 */ /* 0x0005e2000c101b04 */
[----:B------:R-:W-:-:S03]  /*24b0*/  FFMA R25, R0, R21, R25 ;  /* 0x0000001500197223 */ /* 0x000fc60000000019 */
[----:B------:R2:W-:Y:S01]  /*24c0*/  STG.E.64 desc[UR4][R2.64], R4 ;  /* 0x0000000402007986 */ /* 0x0005e2000c101b04 */
[----:B------:R-:W-:Y:S05]  /*24d0*/  BRA `(.L_x_14) ;  /* 0x0000000400bc7947 */ /* 0x000fea0003800000 */
.L_x_16:
[----:B------:R-:W-:Y:S05]  /*24e0*/  BSYNC.RELIABLE B2 ;  /* 0x0000000000027941 */ /* 0x000fea0003800100 */
.L_x_15:
[----:B------:R0:W5:Y:S01]  /*24f0*/  LDG.E R0, desc[UR4][R2.64+0x18] ;  /* 0x0000180402007981 */ /* 0x000162000c1e1900 */
[----:B------:R-:W2:Y:S01]  /*2500*/  LDC.64 R18, c[0x0][0x390] ;  /* 0x0000e400ff127b82 */ /* 0x000ea20000000a00 */
[----:B------:R-:W-:Y:S01]  /*2510*/  BSSY.RECONVERGENT B2, `(.L_x_14) ;  /* 0x000006b000027945 */ /* 0x000fe20003800200 */
[----:B------:R-:W-:Y:S01]  /*2520*/  MOV R20, RZ ;  /* 0x000000ff00147202 */ /* 0x000fe20000000f00 */
[----:B0-2---:R-:W-:-:S07]  /*2530*/  IMAD.WIDE R18, R10, 0x4, R18 ;  /* 0x000000040a127825 */ /* 0x005fce00078e0212 */
.L_x_38:
[----:B0----5:R0:W5:Y:S01]  /*2540*/  LDG.E R21, desc[UR4][R18.64] ;  /* 0x0000000412157981 */ /* 0x021162000c1e1900 */
[----:B------:R-:W-:Y:S01]  /*2550*/  ISETP.NE.AND P0, PT, R0, 0x1, PT ;  /* 0x000000010000780c */ /* 0x000fe20003f05270 */
[----:B------:R-:W-:-:S12]  /*2560*/  BSSY.RECONVERGENT B3, `(.L_x_28) ;  /* 0x0000053000037945 */ /* 0x000fd80003800200 */
[----:B0-----:R-:W-:Y:S05]  /*2570*/  @!P0 BRA `(.L_x_29) ;  /* 0x0000000400388947 */ /* 0x001fea0003800000 */
[----:B------:R-:W2:Y:S04]  /*2580*/  LDG.E.64 R14, desc[UR4][R2.64] ;  /* 0x00000004020e7981 */ /* 0x000ea8000c1e1b00 */
[----:B------:R-:W3:Y:S04]  /*2590*/  LDG.E.64 R16, desc[UR4][R2.64+0x10] ;  /* 0x0000100402107981 */ /* 0x000ee8000c1e1b00 */
[----:B------:R-:W4:Y:S01]  /*25a0*/  LDG.E.64 R22, desc[UR4][R2.64+0x8] ;  /* 0x0000080402167981 */ /* 0x000f22000c1e1b00 */
[----:B------:R-:W-:Y:S01]  /*25b0*/  MOV R24, 0x3e055027 ;  /* 0x3e05502700187802 */ /* 0x000fe20000000f00 */
[----:B------:R-:W-:Y:S01]  /*25c0*/  BSSY.RECONVERGENT B4, `(.L_x_30) ;  /* 0x000003f000047945 */ /* 0x000fe20003800200 */
[----:B------:R-:W-:-:S02]  /*25d0*/  MOV R25, 0x7f800000 ;  /* 0x7f80000000197802 */ /* 0x000fc40000000f00 */
[----:B--2---:R-:W-:-:S04]  /*25e0*/  SHF.R.U32.HI R0, RZ, 0x2, R15 ;  /* 0x00000002ff007819 */ /* 0x004fc8000001160f */
[----:B------:R-:W-:Y:S01]  /*25f0*/  LOP3.LUT R0, R0, R15, RZ, 0x3c, !PT ;  /* 0x0000000f00007212 */ /* 0x000fe200078e3cff */
[----:B---3--:R0:W-:Y:S01]  /*2600*/  STG.E.64 desc[UR4][R2.64+0x8], R16 ;  /* 0x0000081002007986 */ /* 0x0081e2000c101b04 */
[----:B------:R-:W-:Y:S02]  /*2610*/  SHF.L.U32 R11, R17, 0x4, RZ ;  /* 0x00000004110b7819 */ /* 0x000fe400000006ff */
[----:B------:R-:W-:-:S04]  /*2620*/  SHF.L.U32 R12, R0, 0x1, RZ ;  /* 0x00000001000c7819 */ /* 0x000fc800000006ff */
[----:B------:R-:W-:Y:S01]  /*2630*/  LOP3.LUT R12, R0, R12, R11, 0x96, !PT ;  /* 0x0000000c000c7212 */ /* 0x000fe200078e960b */
[----:B------:R-:W-:-:S03]  /*2640*/  HFMA2 R11, -RZ, RZ, 0.1171875, 0 ;  /* 0x2f800000ff0b7431 */ /* 0x000fc600000001ff */
[----:B------:R-:W-:-:S04]  /*2650*/  LOP3.LUT R12, R12, R17, RZ, 0x3c, !PT ;  /* 0x000000110c0c7212 */ /* 0x000fc800078e3cff */
[----:B------:R-:W-:-:S04]  /*2660*/  IADD3 R0, PT, PT, R14, 0x587c5, R12 ;  /* 0x000587c50e007810 */ /* 0x000fc80007ffe00c */
[----:B------:R-:W-:-:S05]  /*2670*/  I2FP.F32.U32 R0, R0 ;  /* 0x0000000000007245 */ /* 0x000fca0000201000 */
[----:B------:R-:W-:-:S05]  /*2680*/  FFMA R0, R0, R11, 1.1641532182693481445e-10 ;  /* 0x2f00000000007423 */ /* 0x000fca000000000b */
[----:B------:R-:W-:-:S04]  /*2690*/  FSETP.GEU.AND P0, PT, R0, 1.175494350822287508e-38, PT ;  /* 0x008000000000780b */ /* 0x000fc80003f0e000 */
[----:B------:R-:W-:-:S09]  /*26a0*/  FSEL R15, RZ, -23, P0 ;  /* 0xc1b80000ff0f7808 */ /* 0x000fd20000000000 */
[----:B------:R-:W-:-:S05]  /*26b0*/  @!P0 FMUL R0, R0, 8388608 ;  /* 0x4b00000000008820 */ /* 0x000fca0000400000 */
[C---:B------:R-:W-:Y:S02]  /*26c0*/  IADD3 R13, PT, PT, R0.reuse, -0x3f2aaaab, RZ ;  /* 0xc0d55555000d7810 */ /* 0x040fe40007ffe0ff */
[----:B------:R-:W-:Y:S02]  /*26d0*/  ISETP.GT.U32.AND P0, PT, R0, 0x7f7fffff, PT ;  /* 0x7f7fffff0000780c */ /* 0x000fe40003f04070 */
[----:B------:R-:W-:-:S04]  /*26e0*/  LOP3.LUT R13, R13, 0xff800000, RZ, 0xc0, !PT ;  /* 0xff8000000d0d7812 */ /* 0x000fc800078ec0ff */
[----:B------:R-:W-:-:S05]  /*26f0*/  IADD3 R11, PT, PT, R0, -R13, RZ ;  /* 0x8000000d000b7210 */ /* 0x000fca0007ffe0ff */
[----:B------:R-:W-:-:S04]  /*2700*/  FADD R11, R11, -1 ;  /* 0xbf8000000b0b7421 */ /* 0x000fc80000000000 */
[----:B------:R-:W-:-:S04]  /*2710*/  FFMA R24, R11, -R24, 0.14084610342979431152 ;  /* 0x3e1039f60b187423 */ /* 0x000fc80000000818 */
[----:B------:R-:W-:-:S04]  /*2720*/  FFMA R24, R11, R24, -0.12148627638816833496 ;  /* 0xbdf8cdcc0b187423 */ /* 0x000fc80000000018 */
[----:B------:R-:W-:-:S04]  /*2730*/  FFMA R24, R11, R24, 0.13980610668659210205 ;  /* 0x3e0f29550b187423 */ /* 0x000fc80000000018 */
[----:B------:R-:W-:-:S04]  /*2740*/  FFMA R24, R11, R24, -0.16684235632419586182 ;  /* 0xbe2ad8b90b187423 */ /* 0x000fc80000000018 */
[----:B------:R-:W-:-:S04]  /*2750*/  FFMA R24, R11, R24, 0.20012299716472625732 ;  /* 0x3e4ced0b0b187423 */ /* 0x000fc80000000018 */
[----:B------:R-:W-:-:S04]  /*2760*/  FFMA R24, R11, R24, -0.24999669194221496582 ;  /* 0xbe7fff220b187423 */ /* 0x000fc80000000018 */
[C---:B------:R-:W-:Y:S01]  /*2770*/  FFMA R26, R11.reuse, R24, 0.33333182334899902344 ;  /* 0x3eaaaa780b1a7423 */ /* 0x040fe20000000018 */
[----:B------:R-:W-:Y:S02]  /*2780*/  I2FP.F32.S32 R24, R13 ;  /* 0x0000000d00187245 */ /* 0x000fe40000201400 */
[----:B----4-:R-:W-:Y:S01]  /*2790*/  SHF.R.U32.HI R13, RZ, 0x2, R22 ;  /* 0x00000002ff0d7819 */ /* 0x010fe20000011616 */
[----:B------:R-:W-:Y:S02]  /*27a0*/  FFMA R26, R11, R26, -0.5 ;  /* 0xbf0000000b1a7423 */ /* 0x000fe4000000001a */
[----:B------:R-:W-:Y:S01]  /*27b0*/  FFMA R15, R24, 1.1920928955078125e-07, R15 ;  /* 0x34000000180f7823 */ /* 0x000fe2000000000f */
[----:B------:R-:W-:Y:S01]  /*27c0*/  LOP3.LUT R13, R13, R22, RZ, 0x3c, !PT ;  /* 0x000000160d0d7212 */ /* 0x000fe200078e3cff */
[----:B------:R-:W-:Y:S01]  /*27d0*/  FMUL R26, R11, R26 ;  /* 0x0000001a0b1a7220 */ /* 0x000fe20000400000 */
[----:B------:R-:W-:-:S03]  /*27e0*/  SHF.L.U32 R22, R12, 0x4, RZ ;  /* 0x000000040c167819 */ /* 0x000fc600000006ff */
[----:B------:R-:W-:Y:S01]  /*27f0*/  FFMA R26, R11, R26, R11 ;  /* 0x0000001a0b1a7223 */ /* 0x000fe2000000000b */
[----:B------:R-:W-:-:S03]  /*2800*/  SHF.L.U32 R11, R13, 0x1, RZ ;  /* 0x000000010d0b7819 */ /* 0x000fc600000006ff */
[----:B------:R-:W-:Y:S01]  /*2810*/  FFMA R15, R15, 0.69314718246459960938, R26 ;  /* 0x3f3172180f0f7823 */ /* 0x000fe2000000001a */
[C---:B------:R-:W-:Y:S01]  /*2820*/  @P0 FFMA R15, R0.reuse, R25, +INF ;  /* 0x7f800000000f0423 */ /* 0x040fe20000000019 */
[----:B------:R-:W-:Y:S02]  /*2830*/  LOP3.LUT R13, R13, R11, R22, 0x96, !PT ;  /* 0x0000000b0d0d7212 */ /* 0x000fe400078e9616 */
[----:B------:R-:W-:Y:S01]  /*2840*/  FSETP.NEU.AND P0, PT, R0, RZ, PT ;  /* 0x000000ff0000720b */ /* 0x000fe20003f0d000 */
[----:B------:R-:W-:Y:S01]  /*2850*/  FMUL R15, R15, -2 ;  /* 0xc00000000f0f7820 */ /* 0x000fe20000400000 */
[----:B------:R-:W-:Y:S02]  /*2860*/  IADD3 R22, PT, PT, R14, 0xb0f8a, RZ ;  /* 0x000b0f8a0e167810 */ /* 0x000fe40007ffe0ff */
[----:B------:R-:W-:Y:S02]  /*2870*/  LOP3.LUT R13, R13, R12, RZ, 0x3c, !PT ;  /* 0x0000000c0d0d7212 */ /* 0x000fe400078e3cff */
[----:B------:R-:W-:Y:S01]  /*2880*/  FSEL R15, R15, +INF , P0 ;  /* 0x7f8000000f0f7808 */ /* 0x000fe20000000000 */
[----:B------:R0:W-:Y:S01]  /*2890*/  STG.E.64 desc[UR4][R2.64], R22 ;  /* 0x0000001602007986 */ /* 0x0001e2000c101b04 */
[----:B------:R-:W-:-:S02]  /*28a0*/  IADD3 R0, PT, PT, R13, R22, RZ ;  /* 0x000000160d007210 */ /* 0x000fc40007ffe0ff */
[----:B------:R-:W-:Y:S01]  /*28b0*/  IADD3 R11, PT, PT, R15, -0xd000000, RZ ;  /* 0xf30000000f0b7810 */ /* 0x000fe20007ffe0ff */
[----:B------:R0:W-:Y:S01]  /*28c0*/  STG.E.64 desc[UR4][R2.64+0x10], R12 ;  /* 0x0000100c02007986 */ /* 0x0001e2000c101b04 */
[----:B------:R0:W2:Y:S01]  /*28d0*/  MUFU.RSQ R14, R15 ;  /* 0x0000000f000e7308 */ /* 0x0000a20000001400 */
[----:B------:R-:W-:Y:S02]  /*28e0*/  I2FP.F32.U32 R0, R0 ;  /* 0x0000000000007245 */ /* 0x000fe40000201000 */
[----:B------:R-:W-:Y:S01]  /*28f0*/  ISETP.GT.U32.AND P0, PT, R11, 0x727fffff, PT ;  /* 0x727fffff0b00780c */ /* 0x000fe20003f04070 */
[----:B------:R-:W-:-:S05]  /*2900*/  HFMA2 R11, -RZ, RZ, 0.1495361328125, 0.0004794597625732421875 ;  /* 0x30c90fdbff0b7431 */ /* 0x000fca00000001ff */
[----:B------:R-:W-:-:S07]  /*2910*/  FFMA R24, R0, R11, 7.314590599882819788e-10 ;  /* 0x30490fdb00187423 */ /* 0x000fce000000000b */
[----:B0-----:R-:W-:Y:S05]  /*2920*/  @!P0 BRA `(.L_x_31) ;  /* 0x0000000000108947 */ /* 0x001fea0003800000 */
[----:B------:R-:W-:Y:S02]  /*2930*/  MOV R0, R15 ;  /* 0x0000000f00007202 */ /* 0x000fe40000000f00 */
[----:B------:R-:W-:-:S07]  /*2940*/  MOV R12, 0x2960 ;  /* 0x00002960000c7802 */ /* 0x000fce0000000f00 */
[----:B-12--5:R-:W-:Y:S05]  /*2950*/  CALL.REL.NOINC `($__internal_0_$__cuda_sm20_sqrt_rn_f32_slowpath) ;  /* 0x0000000000b47944 */ /* 0x026fea0003c00000 */
[----:B------:R-:W-:Y:S05]  /*2960*/  BRA `(.L_x_32) ;  /* 0x0000000000107947 */ /* 0x000fea0003800000 */
.L_x_31:
[----:B--2---:R-:W-:Y:S01]  /*2970*/  FMUL.FTZ R0, R15, R14 ;  /* 0x0000000e0f007220 */ /* 0x004fe20000410000 */
[----:B------:R-:W-:-:S03]  /*2980*/  FMUL.FTZ R14, R14, 0.5 ;  /* 0x3f0000000e0e7820 */ /* 0x000fc60000410000 */
[----:B------:R-:W-:-:S04]  /*2990*/  FFMA R15, -R0, R0, R15 ;  /* 0x00000000000f7223 */ /* 0x000fc8000000010f */
[----:B------:R-:W-:-:S07]  /*29a0*/  FFMA R0, R15, R14, R0 ;  /* 0x0000000e0f007223 */ /* 0x000fce0000000000 */
.L_x_32:
[----:B------:R-:W-:Y:S05]  /*29b0*/  BSYNC.RECONVERGENT B4 ;  /* 0x0000000000047941 */ /* 0x000fea0003800200 */
.L_x_30:
[----:B------:R-:W-:Y:S01]  /*29c0*/  FMUL.RZ R24, R24, 0.15915493667125701904 ;  /* 0x3e22f98318187820 */ /* 0x000fe2000040c000 */
[----:B------:R-:W-:-:S03]  /*29d0*/  MOV R15, 0x1 ;  /* 0x00000001000f7802 */ /* 0x000fc60000000f00 */
[----:B------:R-:W0:Y:S02]  /*29e0*/  MUFU.COS R11, R24 ;  /* 0x00000018000b7308 */ /* 0x000e240000000000 */
[----:B------:R2:W-:Y:S01]  /*29f0*/  STG.E desc[UR4][R2.64+0x18], R15 ;  /* 0x0000180f02007986 */ /* 0x0005e2000c101904 */
[----:B0-----:R-:W-:-:S05]  /*2a00*/  FMUL R13, R11, R0 ;  /* 0x000000000b0d7220 */ /* 0x001fca0000400000 */
[----:B------:R-:W0:Y:S01]  /*2a10*/  MUFU.SIN R11, R24 ;  /* 0x00000018000b7308 */ /* 0x000e220000000400 */
[----:B------:R2:W-:Y:S01]  /*2a20*/  STG.E desc[UR4][R2.64+0x20], R13 ;  /* 0x0000200d02007986 */ /* 0x0005e2000c101904 */
[----:B0-----:R-:W-:Y:S01]  /*2a30*/  FMUL R12, R11, R0 ;  /* 0x000000000b0c7220 */ /* 0x001fe20000400000 */
[----:B------:R-:W-:Y:S01]  /*2a40*/  HFMA2 R0, -RZ, RZ, 0, 5.9604644775390625e-08 ;  /* 0x00000001ff007431 */ /* 0x000fe200000001ff */
[----:B--2---:R-:W-:Y:S06]  /*2a50*/  BRA `(.L_x_33) ;  /* 0x00000000000c7947 */ /* 0x004fec0003800000 */
.L_x_29:
[----:B------:R0:W5:Y:S01]  /*2a60*/  LDG.E R12, desc[UR4][R2.64+0x20] ;  /* 0x00002004020c7981 */ /* 0x000162000c1e1900 */
[----:B------:R-:W-:-:S03]  /*2a70*/  MOV R0, RZ ;  /* 0x000000ff00007202 */ /* 0x000fc60000000f00 */
[----:B------:R0:W-:Y:S04]  /*2a80*/  STG.E desc[UR4][R2.64+0x18], RZ ;  /* 0x000018ff02007986 */ /* 0x0001e8000c101904 */
.L_x_33:
[----:B------:R-:W-:Y:S05]  /*2a90*/  BSYNC.RECONVERGENT B3 ;  /* 0x0000000000037941 */ /* 0x000fea0003800200 */
.L_x_28:
[----:B------:R-:W2:Y:S04]  /*2aa0*/  LDG.E R14, desc[UR4][R4.64] ;  /* 0x00000004040e7981 */ /* 0x000ea8000c1e1900 */
[----:B------:R-:W3:Y:S01]  /*2ab0*/  LDG.E R16, desc[UR4][R8.64] ;  /* 0x0000000408107981 */ /* 0x000ee2000c1e1900 */
[----:B------:R-:W-:Y:S01]  /*2ac0*/  BSSY.RELIABLE B3, `(.L_x_34) ;  /* 0x000000d000037945 */ /* 0x000fe20003800100 */
[----:B--2--5:R-:W-:-:S05]  /*2ad0*/  FFMA R25, R21, R12, R14 ;  /* 0x0000000c15197223 */ /* 0x024fca000000000e */
[----:B---3--:R-:W-:-:S13]  /*2ae0*/  FSETP.GTU.AND P0, PT, R16, R25, PT ;  /* 0x000000191000720b */ /* 0x008fda0003f0c000 */
[----:B------:R-:W-:Y:S05]  /*2af0*/  @P0 BRA `(.L_x_35) ;  /* 0x0000000000180947 */ /* 0x000fea0003800000 */
[----:B------:R-:W2:Y:S01]  /*2b00*/  LDG.E R12, desc[UR4][R6.64] ;  /* 0x00000004060c7981 */ /* 0x000ea2000c1e1900 */
[----:B------:R-:W-:Y:S02]  /*2b10*/  ISETP.GE.U32.AND P0, PT, R20, 0x63, PT ;  /* 0x000000631400780c */ /* 0x000fe40003f06070 */
[----:B--2---:R-:W-:-:S13]  /*2b20*/  FSETP.GTU.AND P1, PT, R25, R12, PT ;  /* 0x0000000c1900720b */ /* 0x004fda0003f2c000 */
[----:B------:R-:W-:Y:S05]  /*2b30*/  @!P0 BRA P1, `(.L_x_36) ;  /* 0x0000000000148947 */ /* 0x000fea0000800000 */
[----:B------:R-:W-:Y:S05]  /*2b40*/  BREAK.RELIABLE B3 ;  /* 0x0000000000037942 */ /* 0x000fea0003800100 */
[----:B------:R-:W-:Y:S05]  /*2b50*/  BRA `(.L_x_37) ;  /* 0x0000000000187947 */ /* 0x000fea0003800000 */
.L_x_35:
[----:B------:R-:W-:-:S13]  /*2b60*/  ISETP.GT.U32.AND P0, PT, R20, 0x62, PT ;  /* 0x000000621400780c */ /* 0x000fda0003f04070 */
[----:B------:R-:W-:Y:S05]  /*2b70*/  @P0 BREAK.RELIABLE B3 ;  /* 0x0000000000030942 */ /* 0x000fea0003800100 */
[----:B------:R-:W-:Y:S05]  /*2b80*/  @P0 BRA `(.L_x_37) ;  /* 0x00000000000c0947 */ /* 0x000fea0003800000 */
.L_x_36:
[----:B------:R-:W-:Y:S05]  /*2b90*/  BSYNC.RELIABLE B3 ;  /* 0x0000000000037941 */ /* 0x000fea0003800100 */
.L_x_34:
[----:B------:R-:W-:Y:S01]  /*2ba0*/  IADD3 R20, PT, PT, R20, 0x1, RZ ;  /* 0x0000000114147810 */ /* 0x000fe20007ffe0ff */
[----:B------:R-:W-:Y:S06]  /*2bb0*/  BRA `(.L_x_38) ;  /* 0xfffffff800607947 */ /* 0x000fec000383ffff */
.L_x_37:
[----:B------:R-:W-:Y:S05]  /*2bc0*/  BSYNC.RECONVERGENT B2 ;  /* 0x0000000000027941 */ /* 0x000fea0003800200 */
.L_x_14:
[----:B------:R-:W-:Y:S05]  /*2bd0*/  BSYNC.RECONVERGENT B1 ;  /* 0x0000000000017941 */ /* 0x000fea0003800200 */
.L_x_0:
[----:B------:R-:W-:Y:S05]  /*2be0*/  WARPSYNC.ALL ;  /* 0x0000000000007948 */ /* 0x000fea0003800000 */
[----:B0-2---:R-:W0:Y:S02]  /*2bf0*/  LDC.64 R2, c[0x0][0x3a8] ;  /* 0x0000ea00ff027b82 */ /* 0x005e240000000a00 */
[----:B0-----:R-:W-:-:S05]  /*2c00*/  IMAD.WIDE R10, R10, 0x4, R2 ;  /* 0x000000040a0a7825 */ /* 0x001fca00078e0202 */
[----:B------:R-:W-:Y:S01]  /*2c10*/  STG.E desc[UR4][R10.64], R25 ;  /* 0x000000190a007986 */ /* 0x000fe2000c101904 */
[----:B------:R-:W-:Y:S05]  /*2c20*/  EXIT ;  /* 0x000000000000794d */ /* 0x000fea0003800000 */
        .weak           $__internal_0_$__cuda_sm20_sqrt_rn_f32_slowpath
        .type           $__internal_0_$__cuda_sm20_sqrt_rn_f32_slowpath,@function
        .size           $__internal_0_$__cuda_sm20_sqrt_rn_f32_slowpath,($__internal_1_$__cuda_sm3x_div_rn_noftz_f32_slowpath - $__internal_0_$__cuda_sm20_sqrt_rn_f32_slowpath)
$__internal_0_$__cuda_sm20_sqrt_rn_f32_slowpath:
[----:B------:R-:W-:-:S13]  /*2c30*/  LOP3.LUT P0, RZ, R0, 0x7fffffff, RZ, 0xc0, !PT ;  /* 0x7fffffff00ff7812 */ /* 0x000fda000780c0ff */
[----:B------:R-:W-:Y:S01]  /*2c40*/  @!P0 MOV R13, R0 ;  /* 0x00000000000d8202 */ /* 0x000fe20000000f00 */
[----:B------:R-:W-:Y:S06]  /*2c50*/  @!P0 BRA `(.L_x_39) ;  /* 0x0000000000408947 */ /* 0x000fec0003800000 */
[----:B------:R-:W-:-:S13]  /*2c60*/  FSETP.GEU.FTZ.AND P0, PT, R0, RZ, PT ;  /* 0x000000ff0000720b */ /* 0x000fda0003f1e000 */
[----:B------:R-:W-:Y:S01]  /*2c70*/  @!P0 MOV R13, 0x7fffffff ;  /* 0x7fffffff000d8802 */ /* 0x000fe20000000f00 */
[----:B------:R-:W-:Y:S06]  /*2c80*/  @!P0 BRA `(.L_x_39) ;  /* 0x0000000000348947 */ /* 0x000fec0003800000 */
[----:B------:R-:W-:-:S13]  /*2c90*/  FSETP.GTU.FTZ.AND P0, PT, |R0|, +INF , PT ;  /* 0x7f8000000000780b */ /* 0x000fda0003f1c200 */
[----:B------:R-:W-:Y:S01]  /*2ca0*/  @P0 FADD.FTZ R13, R0, 1 ;  /* 0x3f800000000d0421 */ /* 0x000fe20000010000 */
[----:B------:R-:W-:Y:S06]  /*2cb0*/  @P0 BRA `(.L_x_39) ;  /* 0x0000000000280947 */ /* 0x000fec0003800000 */
[----:B------:R-:W-:-:S13]  /*2cc0*/  FSETP.NEU.FTZ.AND P0, PT, |R0|, +INF , PT ;  /* 0x7f8000000000780b */ /* 0x000fda0003f1d200 */
[----:B------:R-:W-:-:S04]  /*2cd0*/  @P0 FFMA R11, R0, 1.84467440737095516160e+19, RZ ;  /* 0x5f800000000b0823 */ /* 0x000fc800000000ff */
[----:B------:R-:W0:Y:S02]  /*2ce0*/  @P0 MUFU.RSQ R16, R11 ;  /* 0x0000000b00100308 */ /* 0x000e240000001400 */
[----:B0-----:R-:W-:Y:S01]  /*2cf0*/  @P0 FMUL.FTZ R14, R11, R16 ;  /* 0x000000100b0e0220 */ /* 0x001fe20000410000 */
[----:B------:R-:W-:-:S03]  /*2d00*/  @P0 FMUL.FTZ R15, R16, 0.5 ;  /* 0x3f000000100f0820 */ /* 0x000fc60000410000 */
[----:B------:R-:W-:-:S04]  /*2d10*/  @P0 FADD.FTZ R13, -R14, -RZ ;  /* 0x800000ff0e0d0221 */ /* 0x000fc80000010100 */
[----:B------:R-:W-:Y:S01]  /*2d20*/  @P0 FFMA R17, R14, R13, R11 ;  /* 0x0000000d0e110223 */ /* 0x000fe2000000000b */
[----:B------:R-:W-:-:S03]  /*2d30*/  @!P0 MOV R13, R0 ;  /* 0x00000000000d8202 */ /* 0x000fc60000000f00 */
[----:B------:R-:W-:-:S04]  /*2d40*/  @P0 FFMA R15, R17, R15, R14 ;  /* 0x0000000f110f0223 */ /* 0x000fc8000000000e */
[----:B------:R-:W-:-:S07]  /*2d50*/  @P0 FMUL.FTZ R13, R15, 2.3283064365386962891e-10 ;  /* 0x2f8000000f0d0820 */ /* 0x000fce0000410000 */
.L_x_39:
[----:B------:R-:W-:Y:S01]  /*2d60*/  MOV R0, R13 ;  /* 0x0000000d00007202 */ /* 0x000fe20000000f00 */
[----:B------:R-:W-:-:S04]  /*2d70*/  HFMA2 R13, -RZ, RZ, 0, 0 ;  /* 0x00000000ff0d7431 */ /* 0x000fc800000001ff */
[----:B------:R-:W-:Y:S05]  /*2d80*/  RET.REL.NODEC R12 `(gpu_trunc_norm) ;  /* 0xffffffd00c9c7950 */ /* 0x000fea0003c3ffff */
        .weak           $__internal_1_$__cuda_sm3x_div_rn_noftz_f32_slowpath
        .type           $__internal_1_$__cuda_sm3x_div_rn_noftz_f32_slowpath,@function
        .size           $__internal_1_$__cuda_sm3x_div_rn_noftz_f32_slowpath,(.L_x_67 - $__internal_1_$__cuda_sm3x_div_rn_noftz_f32_slowpath)
$__internal_1_$__cuda_sm3x_div_rn_noftz_f32_slowpath:
[----:B------:R-:W-:Y:S01]  /*2d90*/  SHF.R.U32.HI R9, RZ, 0x17, R16 ;  /* 0x00000017ff097819 */ /* 0x000fe20000011610 */
[----:B------:R-:W-:Y:S01]  /*2da0*/  BSSY.RECONVERGENT B5, `(.L_x_40) ;  /* 0x0000062000057945 */ /* 0x000fe20003800200 */
[----:B------:R-:W-:Y:S02]  /*2db0*/  SHF.R.U32.HI R14, RZ, 0x17, R17 ;  /* 0x00000017ff0e7819 */ /* 0x000fe40000011611 */
[----:B------:R-:W-:Y:S02]  /*2dc0*/  LOP3.LUT R9, R9, 0xff, RZ, 0xc0, !PT ;  /* 0x000000ff09097812 */ /* 0x000fe400078ec0ff */
[----:B------:R-:W-:Y:S02]  /*2dd0*/  LOP3.LUT R14, R14, 0xff, RZ, 0xc0, !PT ;  /* 0x000000ff0e0e7812 */ /* 0x000fe400078ec0ff */
[----:B------:R-:W-:Y:S02]  /*2de0*/  IADD3 R0, PT, PT, R9, -0x1, RZ ;  /* 0xffffffff09007810 */ /* 0x000fe40007ffe0ff */
[----:B------:R-:W-:-:S02]  /*2df0*/  IADD3 R13, PT, PT, R14, -0x1, RZ ;  /* 0xffffffff0e0d7810 */ /* 0x000fc40007ffe0ff */
[----:B------:R-:W-:-:S04]  /*2e00*/  ISETP.GT.U32.AND P0, PT, R0, 0xfd, PT ;  /* 0x000000fd0000780c */ /* 0x000fc80003f04070 */
[----:B------:R-:W-:-:S13]  /*2e10*/  ISETP.GT.U32.OR P0, PT, R13, 0xfd, P0 ;  /* 0x000000fd0d00780c */ /* 0x000fda0000704470 */
[----:B------:R-:W-:Y:S01]  /*2e20*/  @!P0 MOV R11, RZ ;  /* 0x000000ff000b8202 */ /* 0x000fe20000000f00 */
[----:B------:R-:W-:Y:S06]  /*2e30*/  @!P0 BRA `(.L_x_41) ;  /* 0x00000000005c8947 */ /* 0x000fec0003800000 */
[----:B------:R-:W-:Y:S02]  /*2e40*/  FSETP.GTU.FTZ.AND P0, PT, |R17|, +INF , PT ;  /* 0x7f8000001100780b */ /* 0x000fe40003f1c200 */
[----:B------:R-:W-:-:S04]  /*2e50*/  FSETP.GTU.FTZ.AND P1, PT, |R16|, +INF , PT ;  /* 0x7f8000001000780b */ /* 0x000fc80003f3c200 */
[----:B------:R-:W-:-:S13]  /*2e60*/  PLOP3.LUT P0, PT, P0, P1, PT, 0xf8, 0x8f ;  /* 0x00000000008f781c */ /* 0x000fda0000703f70 */
[----:B------:R-:W-:Y:S05]  /*2e70*/  @P0 BRA `(.L_x_42) ;  /* 0x00000004004c0947 */ /* 0x000fea0003800000 */
[----:B------:R-:W-:-:S13]  /*2e80*/  LOP3.LUT P0, RZ, R16, 0x7fffffff, R17, 0xc8, !PT ;  /* 0x7fffffff10ff7812 */ /* 0x000fda000780c811 */
[----:B------:R-:W-:Y:S05]  /*2e90*/  @!P0 BRA `(.L_x_43) ;  /* 0x00000004003c8947 */ /* 0x000fea0003800000 */
[C---:B------:R-:W-:Y:S02]  /*2ea0*/  FSETP.NEU.FTZ.AND P1, PT, |R17|.reuse, +INF , PT ;  /* 0x7f8000001100780b */ /* 0x040fe40003f3d200 */
[----:B------:R-:W-:Y:S02]  /*2eb0*/  FSETP.NEU.FTZ.AND P2, PT, |R16|, +INF , PT ;  /* 0x7f8000001000780b */ /* 0x000fe40003f5d200 */
[----:B------:R-:W-:-:S11]  /*2ec0*/  FSETP.NEU.FTZ.AND P0, PT, |R17|, +INF , PT ;  /* 0x7f8000001100780b */ /* 0x000fd60003f1d200 */
[----:B------:R-:W-:Y:S05]  /*2ed0*/  @!P2 BRA !P1, `(.L_x_43) ;  /* 0x00000004002ca947 */ /* 0x000fea0004800000 */
[----:B------:R-:W-:-:S04]  /*2ee0*/  LOP3.LUT P1, RZ, R17, 0x7fffffff, RZ, 0xc0, !PT ;  /* 0x7fffffff11ff7812 */ /* 0x000fc8000782c0ff */
[----:B------:R-:W-:-:S13]  /*2ef0*/  PLOP3.LUT P1, PT, P2, P1, PT, 0x2f, 0xf2 ;  /* 0x0000000000f2781c */ /* 0x000fda0001722577 */
[----:B------:R-:W-:Y:S05]  /*2f00*/  @P1 BRA `(.L_x_44) ;  /* 0x0000000400181947 */ /* 0x000fea0003800000 */
[----:B------:R-:W-:-:S04]  /*2f10*/  LOP3.LUT P1, RZ, R16, 0x7fffffff, RZ, 0xc0, !PT ;  /* 0x7fffffff10ff7812 */ /* 0x000fc8000782c0ff */
[----:B------:R-:W-:-:S13]  /*2f20*/  PLOP3.LUT P0, PT, P0, P1, PT, 0x2f, 0xf2 ;  /* 0x0000000000f2781c */ /* 0x000fda0000702577 */
[----:B------:R-:W-:Y:S05]  /*2f30*/  @P0 BRA `(.L_x_45) ;  /* 0x0000000400000947 */ /* 0x000fea0003800000 */
[----:B------:R-:W-:Y:S02]  /*2f40*/  ISETP.GE.AND P0, PT, R13, RZ, PT ;  /* 0x000000ff0d00720c */ /* 0x000fe40003f06270 */
[----:B------:R-:W-:-:S11]  /*2f50*/  ISETP.GE.AND P1, PT, R0, RZ, PT ;  /* 0x000000ff0000720c */ /* 0x000fd60003f26270 */
[----:B------:R-:W-:Y:S01]  /*2f60*/  @P0 MOV R11, RZ ;  /* 0x000000ff000b0202 */ /* 0x000fe20000000f00 */
[----:B------:R-:W-:Y:S01]  /*2f70*/  @!P0 FFMA R17, R17, 1.84467440737095516160e+19, RZ ;  /* 0x5f80000011118823 */ /* 0x000fe200000000ff */
[----:B------:R-:W-:Y:S01]  /*2f80*/  @!P0 MOV R11, 0xffffffc0 ;  /* 0xffffffc0000b8802 */ /* 0x000fe20000000f00 */
[----:B------:R-:W-:-:S03]  /*2f90*/  @!P1 FFMA R16, R16, 1.84467440737095516160e+19, RZ ;  /* 0x5f80000010109823 */ /* 0x000fc600000000ff */
[----:B------:R-:W-:-:S07]  /*2fa0*/  @!P1 IADD3 R11, PT, PT, R11, 0x40, RZ ;  /* 0x000000400b0b9810 */ /* 0x000fce0007ffe0ff */
.L_x_41:
[----:B------:R-:W-:Y:S01]  /*2fb0*/  LEA R13, R9, 0xc0800000, 0x17 ;  /* 0xc0800000090d7811 */ /* 0x000fe200078eb8ff */
[----:B------:R-:W-:Y:S01]  /*2fc0*/  BSSY.RECONVERGENT B6, `(.L_x_46) ;  /* 0x0000036000067945 */ /* 0x000fe20003800200 */
[----:B------:R-:W-:Y:S02]  /*2fd0*/  IADD3 R14, PT, PT, R14, -0x7f, RZ ;  /* 0xffffff810e0e7810 */ /* 0x000fe40007ffe0ff */
[----:B------:R-:W-:-:S03]  /*2fe0*/  IADD3 R26, PT, PT, -R13, R16, RZ ;  /* 0x000000100d1a7210 */ /* 0x000fc60007ffe1ff */
[----:B------:R-:W-:Y:S01]  /*2ff0*/  IMAD R0, R14, -0x800000, R17 ;  /* 0xff8000000e007824 */ /* 0x000fe200078e0211 */
[----:B------:R-:W0:Y:S01]  /*3000*/  MUFU.RCP R16, R26 ;  /* 0x0000001a00107308 */ /* 0x000e220000001000 */
[----:B------:R-:W-:Y:S01]  /*3010*/  FADD.FTZ R13, -R26, -RZ ;  /* 0x800000ff1a0d7221 */ /* 0x000fe20000010100 */
[----:B------:R-:W-:-:S04]  /*3020*/  IADD3 R14, PT, PT, R14, 0x7f, -R9 ;  /* 0x0000007f0e0e7810 */ /* 0x000fc80007ffe809 */
[----:B------:R-:W-:Y:S01]  /*3030*/  IADD3 R11, PT, PT, R14, R11, RZ ;  /* 0x0000000b0e0b7210 */ /* 0x000fe20007ffe0ff */
[----:B0-----:R-:W-:-:S04]  /*3040*/  FFMA R15, R16, R13, 1 ;  /* 0x3f800000100f7423 */ /* 0x001fc8000000000d */
[----:B------:R-:W-:-:S04]  /*3050*/  FFMA R15, R16, R15, R16 ;  /* 0x0000000f100f7223 */ /* 0x000fc80000000010 */
[----:B------:R-:W-:-:S04]  /*3060*/  FFMA R16, R0, R15, RZ ;  /* 0x0000000f00107223 */ /* 0x000fc800000000ff */
[----:B------:R-:W-:-:S04]  /*3070*/  FFMA R17, R13, R16, R0 ;  /* 0x000000100d117223 */ /* 0x000fc80000000000 */
[----:B------:R-:W-:-:S04]  /*3080*/  FFMA R16, R15, R17, R16 ;  /* 0x000000110f107223 */ /* 0x000fc80000000010 */
[----:B------:R-:W-:-:S04]  /*3090*/  FFMA R13, R13, R16, R0 ;  /* 0x000000100d0d7223 */ /* 0x000fc80000000000 */
[----:B------:R-:W-:-:S05]  /*30a0*/  FFMA R0, R15, R13, R16 ;  /* 0x0000000d0f007223 */ /* 0x000fca0000000010 */
[----:B------:R-:W-:-:S04]  /*30b0*/  SHF.R.U32.HI R9, RZ, 0x17, R0 ;  /* 0x00000017ff097819 */ /* 0x000fc80000011600 */
[----:B------:R-:W-:-:S04]  /*30c0*/  LOP3.LUT R14, R9, 0xff, RZ, 0xc0, !PT ;  /* 0x000000ff090e7812 */ /* 0x000fc800078ec0ff */
[----:B------:R-:W-:-:S04]  /*30d0*/  IADD3 R9, PT, PT, R14, R11, RZ ;  /* 0x0000000b0e097210 */ /* 0x000fc80007ffe0ff */
[----:B------:R-:W-:-:S04]  /*30e0*/  IADD3 R14, PT, PT, R9, -0x1, RZ ;  /* 0xffffffff090e7810 */ /* 0x000fc80007ffe0ff */
[----:B------:R-:W-:-:S13]  /*30f0*/  ISETP.GE.U32.AND P0, PT, R14, 0xfe, PT ;  /* 0x000000fe0e00780c */ /* 0x000fda0003f06070 */
[----:B------:R-:W-:Y:S05]  /*3100*/  @!P0 BRA `(.L_x_47) ;  /* 0x0000000000808947 */ /* 0x000fea0003800000 */
[----:B------:R-:W-:-:S13]  /*3110*/  ISETP.GT.AND P0, PT, R9, 0xfe, PT ;  /* 0x000000fe0900780c */ /* 0x000fda0003f04270 */
[----:B------:R-:W-:Y:S05]  /*3120*/  @P0 BRA `(.L_x_48) ;  /* 0x00000000006c0947 */ /* 0x000fea0003800000 */
[----:B------:R-:W-:-:S13]  /*3130*/  ISETP.GE.AND P0, PT, R9, 0x1, PT ;  /* 0x000000010900780c */ /* 0x000fda0003f06270 */
[----:B------:R-:W-:Y:S05]  /*3140*/  @P0 BRA `(.L_x_49) ;  /* 0x0000000000740947 */ /* 0x000fea0003800000 */
[----:B------:R-:W-:Y:S02]  /*3150*/  ISETP.GE.AND P0, PT, R9, -0x18, PT ;  /* 0xffffffe80900780c */ /* 0x000fe40003f06270 */
[----:B------:R-:W-:-:S11]  /*3160*/  LOP3.LUT R0, R0, 0x80000000, RZ, 0xc0, !PT ;  /* 0x8000000000007812 */ /* 0x000fd600078ec0ff */
[----:B------:R-:W-:Y:S05]  /*3170*/  @!P0 BRA `(.L_x_49) ;  /* 0x0000000000688947 */ /* 0x000fea0003800000 */
[CCC-:B------:R-:W-:Y:S01]  /*3180*/  FFMA.RZ R11, R15.reuse, R13.reuse, R16.reuse ;  /* 0x0000000d0f0b7223 */ /* 0x1c0fe2000000c010 */
[CCC-:B------:R-:W-:Y:S01]  /*3190*/  FFMA.RP R14, R15.reuse, R13.reuse, R16.reuse ;  /* 0x0000000d0f0e7223 */ /* 0x1c0fe20000008010 */
[----:B------:R-:W-:Y:S01]  /*31a0*/  FFMA.RM R15, R15, R13, R16 ;  /* 0x0000000d0f0f7223 */ /* 0x000fe20000004010 */
[----:B------:R-:W-:Y:S02]  /*31b0*/  IADD3 R13, PT, PT, R9, 0x20, RZ ;  /* 0x00000020090d7810 */ /* 0x000fe40007ffe0ff */
[----:B------:R-:W-:Y:S02]  /*31c0*/  LOP3.LUT R11, R11, 0x7fffff, RZ, 0xc0, !PT ;  /* 0x007fffff0b0b7812 */ /* 0x000fe400078ec0ff */
[----:B------:R-:W-:Y:S02]  /*31d0*/  ISETP.NE.AND P2, PT, R9, RZ, PT ;  /* 0x000000ff0900720c */ /* 0x000fe40003f45270 */
[----:B------:R-:W-:Y:S02]  /*31e0*/  LOP3.LUT R16, R11, 0x800000, RZ, 0xfc, !PT ;  /* 0x008000000b107812 */ /* 0x000fe400078efcff */
[----:B------:R-:W-:-:S02]  /*31f0*/  ISETP.NE.AND P1, PT, R9, RZ, PT ;  /* 0x000000ff0900720c */ /* 0x000fc40003f25270 */
[----:B------:R-:W-:Y:S02]  /*3200*/  IADD3 R9, PT, PT, -R9, RZ, RZ ;  /* 0x000000ff09097210 */ /* 0x000fe40007ffe1ff */
[----:B------:R-:W-:Y:S02]  /*3210*/  SHF.L.U32 R13, R16, R13, RZ ;  /* 0x0000000d100d7219 */ /* 0x000fe400000006ff */
[----:B------:R-:W-:Y:S02]  /*3220*/  FSETP.NEU.FTZ.AND P0, PT, R14, R15, PT ;  /* 0x0000000f0e00720b */ /* 0x000fe40003f1d000 */
[----:B------:R-:W-:Y:S02]  /*3230*/  SEL R9, R9, RZ, P2 ;  /* 0x000000ff09097207 */ /* 0x000fe40001000000 */
[----:B------:R-:W-:Y:S02]  /*3240*/  ISETP.NE.AND P1, PT, R13, RZ, P1 ;  /* 0x000000ff0d00720c */ /* 0x000fe40000f25270 */
[----:B------:R-:W-:-:S02]  /*3250*/  SHF.R.U32.HI R16, RZ, R9, R16 ;  /* 0x00000009ff107219 */ /* 0x000fc40000011610 */
[----:B------:R-:W-:Y:S02]  /*3260*/  PLOP3.LUT P0, PT, P0, P1, PT, 0xf8, 0x8f ;  /* 0x00000000008f781c */ /* 0x000fe40000703f70 */
[----:B------:R-:W-:Y:S02]  /*3270*/  SHF.R.U32.HI R11, RZ, 0x1, R16 ;  /* 0x00000001ff0b7819 */ /* 0x000fe40000011610 */
[----:B------:R-:W-:-:S04]  /*3280*/  SEL R14, RZ, 0x1, !P0 ;  /* 0x00000001ff0e7807 */ /* 0x000fc80004000000 */
[----:B------:R-:W-:-:S04]  /*3290*/  LOP3.LUT R9, R14, 0x1, R11, 0xf8, !PT ;  /* 0x000000010e097812 */ /* 0x000fc800078ef80b */
[----:B------:R-:W-:-:S04]  /*32a0*/  LOP3.LUT R16, R9, R16, RZ, 0xc0, !PT ;  /* 0x0000001009107212 */ /* 0x000fc800078ec0ff */
[----:B------:R-:W-:-:S04]  /*32b0*/  IADD3 R11, PT, PT, R11, R16, RZ ;  /* 0x000000100b0b7210 */ /* 0x000fc80007ffe0ff */
[----:B------:R-:W-:Y:S01]  /*32c0*/  LOP3.LUT R0, R11, R0, RZ, 0xfc, !PT ;  /* 0x000000000b007212 */ /* 0x000fe200078efcff */
[----:B------:R-:W-:Y:S06]  /*32d0*/  BRA `(.L_x_49) ;  /* 0x0000000000107947 */ /* 0x000fec0003800000 */
.L_x_48:
[----:B------:R-:W-:-:S04]  /*32e0*/  LOP3.LUT R0, R0, 0x80000000, RZ, 0xc0, !PT ;  /* 0x8000000000007812 */ /* 0x000fc800078ec0ff */
[----:B------:R-:W-:Y:S01]  /*32f0*/  LOP3.LUT R0, R0, 0x7f800000, RZ, 0xfc, !PT ;  /* 0x7f80000000007812 */ /* 0x000fe200078efcff */
[----:B------:R-:W-:Y:S06]  /*3300*/  BRA `(.L_x_49) ;  /* 0x0000000000047947 */ /* 0x000fec0003800000 */
.L_x_47:
[----:B------:R-:W-:-:S07]  /*3310*/  LEA R0, R11, R0, 0x17 ;  /* 0x000000000b007211 */ /* 0x000fce00078eb8ff */
.L_x_49:
[----:B------:R-:W-:Y:S05]  /*3320*/  BSYNC.RECONVERGENT B6 ;  /* 0x0000000000067941 */ /* 0x000fea0003800200 */
.L_x_46:
[----:B------:R-:W-:Y:S05]  /*3330*/  BRA `(.L_x_50) ;  /* 0x0000000000207947 */ /* 0x000fea0003800000 */
.L_x_45:
[----:B------:R-:W-:-:S04]  /*3340*/  LOP3.LUT R16, R16, 0x80000000, R17, 0x48, !PT ;  /* 0x8000000010107812 */ /* 0x000fc800078e4811 */
[----:B------:R-:W-:Y:S01]  /*3350*/  LOP3.LUT R0, R16, 0x7f800000, RZ, 0xfc, !PT ;  /* 0x7f80000010007812 */ /* 0x000fe200078efcff */
[----:B------:R-:W-:Y:S06]  /*3360*/  BRA `(.L_x_50) ;  /* 0x0000000000147947 */ /* 0x000fec0003800000 */
.L_x_44:
[----:B------:R-:W-:Y:S01]  /*3370*/  LOP3.LUT R0, R16, 0x80000000, R17, 0x48, !PT ;  /* 0x8000000010007812 */ /* 0x000fe200078e4811 */
[----:B------:R-:W-:Y:S06]  /*3380*/  BRA `(.L_x_50) ;  /* 0x00000000000c7947 */ /* 0x000fec0003800000 */
.L_x_43:
[----:B------:R-:W0:Y:S01]  /*3390*/  MUFU.RSQ R0, -QNAN ;  /* 0xffc0000000007908 */ /* 0x000e220000001400 */
[----:B------:R-:W-:Y:S05]  /*33a0*/  BRA `(.L_x_50) ;  /* 0x0000000000047947 */ /* 0x000fea0003800000 */
.L_x_42:
[----:B------:R-:W-:-:S07]  /*33b0*/  FADD.FTZ R0, R17, R16 ;  /* 0x0000001011007221 */ /* 0x000fce0000010000 */
.L_x_50:
[----:B------:R-:W-:Y:S05]  /*33c0*/  BSYNC.RECONVERGENT B5 ;  /* 0x0000000000057941 */ /* 0x000fea0003800200 */
.L_x_40:
[----:B------:R-:W-:-:S04]  /*33d0*/  HFMA2 R13, -RZ, RZ, 0, 0 ;  /* 0x00000000ff0d7431 */ /* 0x000fc800000001ff */
[----:B0-----:R-:W-:Y:S05]  /*33e0*/  RET.REL.NODEC R12 `(gpu_trunc_norm) ;  /* 0xffffffcc0c047950 */ /* 0x001fea0003c3ffff */
.L_x_51:
[----:B------:R-:W-:-:S00]  /*33f0*/  BRA `(.L_x_51) ;  /* 0xfffffffc00fc7947 */ /* 0x000fc0000383ffff */
[----:B------:R-:W-:-:S00]  /*3400*/  NOP ;  /* 0x0000000000007918 */ /* 0x000fc00000000000 */
[----:B------:R-:W-:-:S00]  /*3410*/  NOP ;  /* 0x0000000000007918 */ /* 0x000fc00000000000 */
[----:B------:R-:W-:-:S00]  /*3420*/  NOP ;  /* 0x0000000000007918 */ /* 0x000fc00000000000 */
[----:B------:R-:W-:-:S00]  /*3430*/  NOP ;  /* 0x0000000000007918 */ /* 0x000fc00000000000 */
[----:B------:R-:W-:-:S00]  /*3440*/  NOP ;  /* 0x0000000000007918 */ /* 0x000fc00000000000 */
[----:B------:R-:W-:-:S00]  /*3450*/  NOP ;  /* 0x0000000000007918 */ /* 0x000fc00000000000 */
[----:B------:R-:W-:-:S00]  /*3460*/  NOP ;  /* 0x0000000000007918 */ /* 0x000fc00000000000 */
[----:B------:R-:W-:-:S00]  /*3470*/  NOP ;  /* 0x0000000000007918 */ /* 0x000fc00000000000 */
.L_x_67:


//--------------------- .text.gpu_random_deactivate --------------------------
	.section	.text.gpu_random_deactivate,"ax",@progbits
	.align	128
        .global         gpu_random_deactivate
        .type           gpu_random_deactivate,@function
        .size           gpu_random_deactivate,(.L_x_69 - gpu_random_deactivate)
        .other          gpu_random_deactivate,@"STO_CUDA_ENTRY STV_DEFAULT"
gpu_random_deactivate:
.text.gpu_random_deactivate:
[----:B------:R-:W0:Y:S01]  /*0000*/  LDC R1, c[0x0][0x37c] ;  /* 0x0000df00ff017b82 */ /* 0x000e220000000800 */
[----:B------:R-:W1:Y:S07]  /*0010*/  S2R R0, SR_TID.Z ;  /* 0x0000000000007919 */ /* 0x000e6e0000002300 */
[----:B------:R-:W-:Y:S01]  /*0020*/  S2UR UR4, SR_CTAID.X ;  /* 0x00000000000479c3 */ /* 0x000fe20000002500 */
[----:B------:R-:W2:Y:S01]  /*0030*/  LDCU UR6, c[0x0][0x370] ;  /* 0x00006e00ff0677ac */ /* 0x000ea20008000800 */
[----:B------:R-:W3:Y:S01]  /*0040*/  S2R R3, SR_TID.Y ;  /* 0x0000000000037919 */ /* 0x000ee20000002200 */
[----:B------:R-:W4:Y:S01]  /*0050*/  LDCU UR7, c[0x0][0x360] ;  /* 0x00006c00ff0777ac */ /* 0x000f220008000800 */
[----:B------:R-:W4:Y:S04]  /*0060*/  S2R R5, SR_TID.X ;  /* 0x0000000000057919 */ /* 0x000f280000002100 */
[----:B------:R-:W2:Y:S01]  /*0070*/  S2UR UR5, SR_CTAID.Y ;  /* 0x00000000000579c3 */ /* 0x000ea20000002600 */
[----:B------:R-:W3:Y:S07]  /*0080*/  LDCU UR8, c[0x0][0x364] ;  /* 0x00006c80ff0877ac */ /* 0x000eee0008000800 */
[----:B------:R-:W1:Y:S01]  /*0090*/  LDC R7, c[0x0][0x368] ;  /* 0x0000da00ff077b82 */ /* 0x000e620000000800 */
[----:B--2---:R-:W-:-:S06]  /*00a0*/  UIMAD UR4, UR5, UR6, UR4 ;  /* 0x00000006050472a4 */ /* 0x004fcc000f8e0204 */
[----:B-1----:R-:W-:-:S04]  /*00b0*/  IMAD R0, R7, UR4, R0 ;  /* 0x0000000407007c24 */ /* 0x002fc8000f8e0200 */
[----:B---3--:R-:W-:-:S04]  /*00c0*/  IMAD R0, R0, UR8, R3 ;  /* 0x0000000800007c24 */ /* 0x008fc8000f8e0203 */
[----:B----4-:R-:W-:-:S05]  /*00d0*/  IMAD R5, R0, UR7, R5 ;  /* 0x0000000700057c24 */ /* 0x010fca000f8e0205 */
[----:B------:R-:W-:-:S13]  /*00e0*/  ISETP.GT.AND P0, PT, R5, 0x7f, PT ;  /* 0x0000007f0500780c */ /* 0x000fda0003f04270 */
[----:B0-----:R-:W-:Y:S05]  /*00f0*/  @P0 EXIT ;  /* 0x000000000000094d */ /* 0x001fea0003800000 */
[----:B------:R-:W0:Y:S01]  /*0100*/  LDC.64 R2, c[0x0][0x380] ;  /* 0x0000e000ff027b82 */ /* 0x000e220000000a00 */
[----:B------:R-:W1:Y:S01]  /*0110*/  LDCU.64 UR4, c[0x0][0x358] ;  /* 0x00006b00ff0477ac */ /* 0x000e620008000a00 */
[----:B0-----:R-:W-:-:S05]  /*0120*/  IMAD.WIDE R2, R5, 0x8, R2 ;  /* 0x0000000805027825 */ /* 0x001fca00078e0202 */
[----:B-1----:R0:W5:Y:S01]  /*0130*/  LDG.E.64 R4, desc[UR4][R2.64] ;  /* 0x0000000402047981 */ /* 0x002162000c1e1b00 */
[----:B------:R-:W-:-:S04]  /*0140*/  MOV R0, 0x40 ;  /* 0x0000004000007802 */ /* 0x000fc80000000f00 */
[----:B------:R0:W1:Y:S03]  /*0150*/  LDC.64 R6, c[0x4][R0] ;  /* 0x0100000000067b82 */ /* 0x0000660000000a00 */
[----:B------:R-:W-:-:S07]  /*0160*/  LEPC R20, `(.L_x_52) ;  /* 0x000000001014794e */ /* 0x000fce0000000000 */
[----:B01---5:R-:W-:Y:S05]  /*0170*/  CALL.ABS.NOINC R6 ;  /* 0x0000000006007343 */ /* 0x023fea0003c00000 */
.L_x_52:
[----:B------:R-:W-:Y:S05]  /*0180*/  EXIT ;  /* 0x000000000000794d */ /* 0x000fea0003800000 */
.L_x_53:
        /* <DEDUP_REMOVED lines=15> */
.L_x_69:


//--------------------- .text.gpu_random_activate --------------------------
	.section	.text.gpu_random_activate,"ax",@progbits
	.align	128
        .global         gpu_random_activate
        .type           gpu_random_activate,@function
        .size           gpu_random_activate,(.L_x_70 - gpu_random_activate)
        .other          gpu_random_activate,@"STO_CUDA_ENTRY STV_DEFAULT"
gpu_random_activate:
.text.gpu_random_activate:
        /* <DEDUP_REMOVED lines=16> */
[----:B------:R-:W-:Y:S01]  /*0100*/  MOV R0, 0x48 ;  /* 0x0000004800007802 */ /* 0x000fe20000000f00 */
[----:B------:R-:W-:Y:S01]  /*0110*/  IMAD.MOV.U32 R4, RZ, RZ, 0x30 ;  /* 0x00000030ff047424 */ /* 0x000fe200078e00ff */
[----:B------:R-:W0:Y:S01]  /*0120*/  LDCU.64 UR36, c[0x0][0x358] ;  /* 0x00006b00ff2477ac */ /* 0x000e220008000a00 */
[----:B------:R-:W-:Y:S01]  /*0130*/  IMAD.MOV.U32 R5, RZ, RZ, RZ ;  /* 0x000000ffff057224 */ /* 0x000fe200078e00ff */
[----:B------:R1:W2:Y:S06]  /*0140*/  LDC.64 R2, c[0x4][R0] ;  /* 0x0100000000027b82 */ /* 0x0002ac0000000a00 */
[----:B------:R-:W-:-:S07]  /*0150*/  LEPC R20, `(.L_x_54) ;  /* 0x000000001014794e */ /* 0x000fce0000000000 */
[----:B012---:R-:W-:Y:S05]  /*0160*/  CALL.ABS.NOINC R2 ;  /* 0x0000000002007343 */ /* 0x007fea0003c00000 */
.L_x_54:
[----:B------:R-:W0:Y:S01]  /*0170*/  LDC R2, c[0x0][0x380] ;  /* 0x0000e000ff027b82 */ /* 0x000e220000000800 */
[----:B------:R-:W-:Y:S01]  /*0180*/  IMAD.MOV.U32 R3, RZ, RZ, -0x266e14b1 ;  /* 0xd991eb4fff037424 */ /* 0x000fe200078e00ff */
[----:B------:R-:W-:Y:S01]  /*0190*/  BSSY.RECONVERGENT B0, `(.L_x_55) ;  /* 0x00000e5000007945 */ /* 0x000fe20003800200 */
[C---:B0-----:R-:W-:Y:S02]  /*01a0*/  LOP3.LUT R0, R2.reuse, 0xaad26b49, RZ, 0x3c, !PT ;  /* 0xaad26b4902007812 */ /* 0x041fe400078e3cff */
[----:B------:R-:W-:-:S03]  /*01b0*/  ISETP.GT.AND P0, PT, R2, -0x1, PT ;  /* 0xffffffff0200780c */ /* 0x000fc60003f04270 */
[----:B------:R-:W-:Y:S01]  /*01c0*/  IMAD R0, R0, 0x4182bed5, RZ ;  /* 0x4182bed500007824 */ /* 0x000fe200078e02ff */
[----:B------:R-:W-:Y:S02]  /*01d0*/  SEL R3, R3, 0x8bf16996, P0 ;  /* 0x8bf1699603037807 */ /* 0x000fe40000000000 */
[----:B------:R-:W-:Y:S01]  /*01e0*/  ISETP.NE.AND P0, PT, R16, RZ, PT ;  /* 0x000000ff1000720c */ /* 0x000fe20003f05270 */
[C---:B------:R-:W-:Y:S01]  /*01f0*/  VIADD R7, R0.reuse, 0x75bcd15 ;  /* 0x075bcd1500077836 */ /* 0x040fe20000000000 */
[C---:B------:R-:W-:Y:S01]  /*0200*/  IADD3 R6, PT, PT, R3.reuse, 0x64f0c9, R0 ;  /* 0x0064f0c903067810 */ /* 0x040fe20007ffe000 */
[C---:B------:R-:W-:Y:S01]  /*0210*/  VIADD R11, R0.reuse, 0x583f19 ;  /* 0x00583f19000b7836 */ /* 0x040fe20000000000 */
[----:B------:R-:W-:Y:S01]  /*0220*/  LOP3.LUT R8, R0, 0x159a55e5, RZ, 0x3c, !PT ;  /* 0x159a55e500087812 */ /* 0x000fe200078e3cff */
[C---:B------:R-:W-:Y:S01]  /*0230*/  VIADD R9, R3.reuse, 0x1f123bb5 ;  /* 0x1f123bb503097836 */ /* 0x040fe20000000000 */
[----:B------:R-:W-:Y:S01]  /*0240*/  LOP3.LUT R10, R3, 0x5491333, RZ, 0x3c, !PT ;  /* 0x05491333030a7812 */ /* 0x000fe200078e3cff */
[----:B------:R0:W-:Y:S01]  /*0250*/  ST.E.64 desc[UR36][R4.64], R6 ;  /* 0x0000000604007985 */ /* 0x0001e2000c101b24 */
[----:B------:R-:W-:-:S03]  /*0260*/  SHF.R.S32.HI R0, RZ, 0x1f, R16 ;  /* 0x0000001fff007819 */ /* 0x000fc60000011410 */
[----:B------:R0:W-:Y:S04]  /*0270*/  ST.E.64 desc[UR36][R4.64+0x8], R8 ;  /* 0x0000080804007985 */ /* 0x0001e8000c101b24 */
[----:B------:R0:W-:Y:S01]  /*0280*/  ST.E.64 desc[UR36][R4.64+0x10], R10 ;  /* 0x0000100a04007985 */ /* 0x0001e2000c101b24 */
[----:B------:R-:W-:Y:S05]  /*0290*/  @!P0 BRA `(.L_x_56) ;  /* 0x0000000c00508947 */ /* 0x000fea0003800000 */
[----:B------:R-:W-:Y:S02]  /*02a0*/  IMAD.MOV.U32 R12, RZ, RZ, RZ ;  /* 0x000000ffff0c7224 */ /* 0x000fe400078e00ff */
[----:B------:R-:W-:-:S07]  /*02b0*/  IMAD.MOV.U32 R13, RZ, RZ, R16 ;  /* 0x000000ffff0d7224 */ /* 0x000fce00078e0010 */
.L_x_64:
[----:B------:R-:W-:Y:S01]  /*02c0*/  LOP3.LUT R2, R13, 0x3, RZ, 0xc0, !PT ;  /* 0x000000030d027812 */ /* 0x000fe200078ec0ff */
[----:B------:R-:W-:Y:S03]  /*02d0*/  BSSY.RECONVERGENT B1, `(.L_x_57) ;  /* 0x00000ca000017945 */ /* 0x000fe60003800200 */
[----:B------:R-:W-:-:S04]  /*02e0*/  ISETP.NE.U32.AND P0, PT, R2, RZ, PT ;  /* 0x000000ff0200720c */ /* 0x000fc80003f05070 */
[----:B------:R-:W-:-:S13]  /*02f0*/  ISETP.NE.AND.EX P0, PT, RZ, RZ, PT, P0 ;  /* 0x000000ffff00720c */ /* 0x000fda0003f05300 */
[----:B-1----:R-:W-:Y:S05]  /*0300*/  @!P0 BRA `(.L_x_58) ;  /* 0x0000000c00188947 */ /* 0x002fea0003800000 */
[----:B------:R-:W1:Y:S01]  /*0310*/  LDC.64 R2, c[0x4][RZ] ;  /* 0x01000000ff027b82 */ /* 0x000e620000000a00 */
[----:B------:R-:W-:Y:S02]  /*0320*/  IMAD.MOV.U32 R14, RZ, RZ, RZ ;  /* 0x000000ffff0e7224 */ /* 0x000fe400078e00ff */
[----:B-1----:R-:W-:-:S07]  /*0330*/  IMAD.WIDE.U32 R2, R12, 0xc80, R2 ;  /* 0x00000c800c027825 */ /* 0x002fce00078e0002 */
.L_x_63:
[----:B------:R-:W-:Y:S01]  /*0340*/  BSSY.RECONVERGENT B2, `(.L_x_59) ;  /* 0x00000bb000027945 */ /* 0x000fe20003800200 */
[----:B-1----:R-:W-:Y:S01]  /*0350*/  IMAD.MOV.U32 R15, RZ, RZ, RZ ;  /* 0x000000ffff0f7224 */ /* 0x002fe200078e00ff */
[----:B0-----:R-:W-:Y:S01]  /*0360*/  CS2R R6, SRZ ;  /* 0x0000000000067805 */ /* 0x001fe2000001ff00 */
[----:B------:R-:W-:Y:S01]  /*0370*/  IMAD.MOV.U32 R17, RZ, RZ, RZ ;  /* 0x000000ffff117224 */ /* 0x000fe200078e00ff */
[----:B------:R-:W-:-:S07]  /*0380*/  CS2R R8, SRZ ;  /* 0x0000000000087805 */ /* 0x000fce000001ff00 */
.L_x_62:
[----:B------:R-:W-:-:S05]  /*0390*/  IMAD.WIDE.U32 R10, R17, 0x4, R4 ;  /* 0x00000004110a7825 */ /* 0x000fca00078e0004 */
[----:B------:R0:W5:Y:S01]  /*03a0*/  LD.E R18, desc[UR36][R10.64+0x4] ;  /* 0x000004240a127980 */ /* 0x000162000c101900 */
[----:B------:R-:W-:Y:S01]  /*03b0*/  BSSY.RECONVERGENT B3, `(.L_x_60) ;  /* 0x00000b0000037945 */ /* 0x000fe20003800200 */
[----:B------:R-:W-:-:S07]  /*03c0*/  IMAD.MOV.U32 R19, RZ, RZ, RZ ;  /* 0x000000ffff137224 */ /* 0x000fce00078e00ff */
.L_x_61:
[----:B-----5:R-:W-:Y:S01]  /*03d0*/  SHF.R.U32.HI R24, RZ, R19, R18 ;  /* 0x00000013ff187219 */ /* 0x020fe20000011612 */
[----:B0-----:R-:W-:-:S03]  /*03e0*/  IMAD.SHL.U32 R10, R17, 0x20, RZ ;  /* 0x00000020110a7824 */ /* 0x001fc600078e00ff */
[----:B------:R-:W-:Y:S01]  /*03f0*/  LOP3.LUT R11, R24, 0x1, RZ, 0xc0, !PT ;  /* 0x00000001180b7812 */ /* 0x000fe200078ec0ff */
[----:B------:R-:W-:-:S03]  /*0400*/  IMAD.IADD R10, R10, 0x1, R19 ;  /* 0x000000010a0a7824 */ /* 0x000fc600078e0213 */
[----:B------:R-:W-:Y:S01]  /*0410*/  ISETP.NE.U32.AND P0, PT, R11, 0x1, PT ;  /* 0x000000010b00780c */ /* 0x000fe20003f05070 */
[----:B------:R-:W-:-:S03]  /*0420*/  IMAD R11, R10, 0x5, RZ ;  /* 0x000000050a0b7824 */ /* 0x000fc600078e02ff */
[----:B------:R-:W-:Y:S01]  /*0430*/  R2P PR, R24, 0x7e ;  /* 0x0000007e18007804 */ /* 0x000fe20000000000 */
[----:B------:R-:W-:-:S08]  /*0440*/  IMAD.WIDE.U32 R10, R11, 0x4, R2 ;  /* 0x000000040b0a7825 */ /* 0x000fd000078e0002 */
[----:B------:R-:W2:Y:S04]  /*0450*/  @!P0 LDG.E R20, desc[UR36][R10.64] ;  /* 0x000000240a148981 */ /* 0x000ea8000c1e1900 */
[----:B------:R-:W3:Y:S04]  /*0460*/  @P1 LDG.E R22, desc[UR36][R10.64+0x14] ;  /* 0x000014240a161981 */ /* 0x000ee8000c1e1900 */
[----:B------:R-:W4:Y:S04]  /*0470*/  @!P0 LDG.E R21, desc[UR36][R10.64+0x4] ;  /* 0x000004240a158981 */ /* 0x000f28000c1e1900 */
[----:B------:R-:W4:Y:S04]  /*0480*/  @P2 LDG.E R26, desc[UR36][R10.64+0x28] ;  /* 0x000028240a1a2981 */ /* 0x000f28000c1e1900 */
[----:B------:R-:W4:Y:S04]  /*0490*/  @!P0 LDG.E R23, desc[UR36][R10.64+0xc] ;  /* 0x00000c240a178981 */ /* 0x000f28000c1e1900 */
[----:B------:R-:W4:Y:S04]  /*04a0*/  @P3 LDG.E R28, desc[UR36][R10.64+0x3c] ;  /* 0x00003c240a1c3981 */ /* 0x000f28000c1e1900 */
[----:B------:R-:W4:Y:S01]  /*04b0*/  @P3 LDG.E R25, desc[UR36][R10.64+0x48] ;  /* 0x000048240a193981 */ /* 0x000f22000c1e1900 */
[----:B--2---:R-:W-:-:S03]  /*04c0*/  @!P0 LOP3.LUT R15, R15, R20, RZ, 0x3c, !PT ;  /* 0x000000140f0f8212 */ /* 0x004fc600078e3cff */
[----:B------:R-:W2:Y:S01]  /*04d0*/  @!P0 LDG.E R20, desc[UR36][R10.64+0x8] ;  /* 0x000008240a148981 */ /* 0x000ea2000c1e1900 */
[----:B---3--:R-:W-:-:S03]  /*04e0*/  @P1 LOP3.LUT R15, R15, R22, RZ, 0x3c, !PT ;  /* 0x000000160f0f1212 */ /* 0x008fc600078e3cff */
[----:B------:R-:W3:Y:S01]  /*04f0*/  @!P0 LDG.E R22, desc[UR36][R10.64+0x10] ;  /* 0x000010240a168981 */ /* 0x000ee2000c1e1900 */
[----:B----4-:R-:W-:-:S03]  /*0500*/  @!P0 LOP3.LUT R8, R8, R21, RZ, 0x3c, !PT ;  /* 0x0000001508088212 */ /* 0x010fc600078e3cff */
[----:B------:R-:W4:Y:S01]  /*0510*/  @P1 LDG.E R21, desc[UR36][R10.64+0x18] ;  /* 0x000018240a151981 */ /* 0x000f22000c1e1900 */
[----:B------:R-:W-:-:S03]  /*0520*/  @P2 LOP3.LUT R15, R15, R26, RZ, 0x3c, !PT ;  /* 0x0000001a0f0f2212 */ /* 0x000fc600078e3cff */
[----:B------:R-:W4:Y:S01]  /*0530*/  @P1 LDG.E R26, desc[UR36][R10.64+0x24] ;  /* 0x000024240a1a1981 */ /* 0x000f22000c1e1900 */
[----:B------:R-:W-:-:S03]  /*0540*/  @!P0 LOP3.LUT R6, R6, R23, RZ, 0x3c, !PT ;  /* 0x0000001706068212 */ /* 0x000fc600078e3cff */
[----:B------:R-:W4:Y:S01]  /*0550*/  @P2 LDG.E R23, desc[UR36][R10.64+0x2c] ;  /* 0x00002c240a172981 */ /* 0x000f22000c1e1900 */
[----:B--2---:R-:W-:-:S03]  /*0560*/  @!P0 LOP3.LUT R9, R9, R20, RZ, 0x3c, !PT ;  /* 0x0000001409098212 */ /* 0x004fc600078e3cff */
[----:B------:R-:W2:Y:S01]  /*0570*/  @P1 LDG.E R20, desc[UR36][R10.64+0x1c] ;  /* 0x00001c240a141981 */ /* 0x000ea2000c1e1900 */
[----:B---3--:R-:W-:-:S03]  /*0580*/  @!P0 LOP3.LUT R7, R7, R22, RZ, 0x3c, !PT ;  /* 0x0000001607078212 */ /* 0x008fc600078e3cff */
[----:B------:R-:W3:Y:S01]  /*0590*/  @P2 LDG.E R22, desc[UR36][R10.64+0x30] ;  /* 0x000030240a162981 */ /* 0x000ee2000c1e1900 */
[----:B----4-:R-:W-:-:S03]  /*05a0*/  @P1 LOP3.LUT R8, R8, R21, RZ, 0x3c, !PT ;  /* 0x0000001508081212 */ /* 0x010fc600078e3cff */
[----:B------:R-:W4:Y:S01]  /*05b0*/  @P1 LDG.E R21, desc[UR36][R10.64+0x20] ;  /* 0x000020240a151981 */ /* 0x000f22000c1e1900 */
[----:B------:R-:W-:-:S03]  /*05c0*/  @P1 LOP3.LUT R7, R7, R26, RZ, 0x3c, !PT ;  /* 0x0000001a07071212 */ /* 0x000fc600078e3cff */
[----:B------:R-:W4:Y:S01]  /*05d0*/  @P2 LDG.E R26, desc[UR36][R10.64+0x38] ;  /* 0x000038240a1a2981 */ /* 0x000f22000c1e1900 */
[----:B------:R-:W-:-:S03]  /*05e0*/  @P3 LOP3.LUT R15, R15, R28, RZ, 0x3c, !PT ;  /* 0x0000001c0f0f3212 */ /* 0x000fc600078e3cff */
[----:B------:R-:W4:Y:S01]  /*05f0*/  @P4 LDG.E R28, desc[UR36][R10.64+0x50] ;  /* 0x000050240a1c4981 */ /* 0x000f22000c1e1900 */
[----:B------:R-:W-:-:S03]  /*0600*/  @P2 LOP3.LUT R8, R8, R23, RZ, 0x3c, !PT ;  /* 0x0000001708082212 */ /* 0x000fc600078e3cff */
[----:B------:R-:W4:Y:S01]  /*0610*/  @P3 LDG.E R23, desc[UR36][R10.64+0x40] ;  /* 0x000040240a173981 */ /* 0x000f22000c1e1900 */
[----:B--2---:R-:W-:-:S03]  /*0620*/  @P1 LOP3.LUT R9, R9, R20, RZ, 0x3c, !PT ;  /* 0x0000001409091212 */ /* 0x004fc600078e3cff */
[----:B------:R-:W2:Y:S01]  /*0630*/  @P3 LDG.E R20, desc[UR36][R10.64+0x44] ;  /* 0x000044240a143981 */ /* 0x000ea2000c1e1900 */
[----:B---3--:R-:W-:-:S03]  /*0640*/  @P2 LOP3.LUT R9, R9, R22, RZ, 0x3c, !PT ;  /* 0x0000001609092212 */ /* 0x008fc600078e3cff */
[----:B------:R-:W3:Y:S01]  /*0650*/  @P3 LDG.E R22, desc[UR36][R10.64+0x4c] ;  /* 0x00004c240a163981 */ /* 0x000ee2000c1e1900 */
[----:B----4-:R-:W-:-:S03]  /*0660*/  @P1 LOP3.LUT R6, R6, R21, RZ, 0x3c, !PT ;  /* 0x0000001506061212 */ /* 0x010fc600078e3cff */
[----:B------:R-:W4:Y:S01]  /*0670*/  @P2 LDG.E R21, desc[UR36][R10.64+0x34] ;  /* 0x000034240a152981 */ /* 0x000f22000c1e1900 */
[----:B------:R-:W-:-:S03]  /*0680*/  @P2 LOP3.LUT R7, R7, R26, RZ, 0x3c, !PT ;  /* 0x0000001a07072212 */ /* 0x000fc600078e3cff */
[----:B------:R-:W4:Y:S01]  /*0690*/  @P5 LDG.E R26, desc[UR36][R10.64+0x64] ;  /* 0x000064240a1a5981 */ /* 0x000f22000c1e1900 */
[----:B------:R-:W-:Y:S02]  /*06a0*/  @P4 LOP3.LUT R15, R15, R28, RZ, 0x3c, !PT ;  /* 0x0000001c0f0f4212 */ /* 0x000fe400078e3cff */
[----:B------:R-:W-:Y:S02]  /*06b0*/  @P3 LOP3.LUT R8, R8, R23, RZ, 0x3c, !PT ;  /* 0x0000001708083212 */ /* 0x000fe400078e3cff */
        /* <DEDUP_REMOVED lines=21> */
[----:B------:R-:W-:Y:S02]  /*0810*/  LOP3.LUT P0, RZ, R24, 0x80, RZ, 0xc0, !PT ;  /* 0x0000008018ff7812 */ /* 0x000fe4000780c0ff */
[----:B------:R-:W-:-:S04]  /*0820*/  @P5 LOP3.LUT R8, R8, R25, RZ, 0x3c, !PT ;  /* 0x0000001908085212 */ /* 0x000fc800078e3cff */
[----:B------:R-:W-:-:S07]  /*0830*/  @P6 LOP3.LUT R8, R8, R23, RZ, 0x3c, !PT ;  /* 0x0000001708086212 */ /* 0x000fce00078e3cff */
[----:B------:R-:W4:Y:S04]  /*0840*/  @P0 LDG.E R28, desc[UR36][R10.64+0x8c] ;  /* 0x00008c240a1c0981 */ /* 0x000f28000c1e1900 */
[----:B------:R-:W4:Y:S04]  /*0850*/  @P0 LDG.E R23, desc[UR36][R10.64+0x90] ;  /* 0x000090240a170981 */ /* 0x000f28000c1e1900 */
        /* <DEDUP_REMOVED lines=11> */
[----:B--2---:R-:W-:Y:S02]  /*0910*/  @P6 LOP3.LUT R7, R7, R20, RZ, 0x3c, !PT ;  /* 0x0000001407076212 */ /* 0x004fe400078e3cff */
[----:B---3--:R-:W-:Y:S02]  /*0920*/  @P0 LOP3.LUT R9, R9, R22, RZ, 0x3c, !PT ;  /* 0x0000001609090212 */ /* 0x008fe400078e3cff */
[----:B----4-:R-:W-:-:S04]  /*0930*/  @P6 LOP3.LUT R6, R6, R21, RZ, 0x3c, !PT ;  /* 0x0000001506066212 */ /* 0x010fc800078e3cff */
[----:B------:R-:W-:Y:S02]  /*0940*/  @P0 LOP3.LUT R6, R6, R25, RZ, 0x3c, !PT ;  /* 0x0000001906060212 */ /* 0x000fe400078e3cff */
[----:B------:R-:W-:Y:S02]  /*0950*/  @P0 LOP3.LUT R7, R7, R26, RZ, 0x3c, !PT ;  /* 0x0000001a07070212 */ /* 0x000fe400078e3cff */
[----:B------:R-:W-:-:S13]  /*0960*/  R2P PR, R24.B1, 0x7f ;  /* 0x0000007f18007804 */ /* 0x000fda0000001000 */
[----:B------:R-:W2:Y:S04]  /*0970*/  @P0 LDG.E R20, desc[UR36][R10.64+0xa0] ;  /* 0x0000a0240a140981 */ /* 0x000ea8000c1e1900 */
[----:B------:R-:W3:Y:S04]  /*0980*/  @P1 LDG.E R22, desc[UR36][R10.64+0xb4] ;  /* 0x0000b4240a161981 */ /* 0x000ee8000c1e1900 */
[----:B------:R-:W4:Y:S04]  /*0990*/  @P0 LDG.E R21, desc[UR36][R10.64+0xa4] ;  /* 0x0000a4240a150981 */ /* 0x000f28000c1e1900 */
[----:B------:R-:W4:Y:S04]  /*09a0*/  @P2 LDG.E R26, desc[UR36][R10.64+0xc8] ;  /* 0x0000c8240a1a2981 */ /* 0x000f28000c1e1900 */
        /* <DEDUP_REMOVED lines=21> */
[----:B------:R-:W-:Y:S02]  /*0b00*/  LOP3.LUT P0, RZ, R24, 0x8000, RZ, 0xc0, !PT ;  /* 0x0000800018ff7812 */ /* 0x000fe4000780c0ff */
[----:B------:R-:W-:Y:S01]  /*0b10*/  @P1 LOP3.LUT R9, R9, R26, RZ, 0x3c, !PT ;  /* 0x0000001a09091212 */ /* 0x000fe200078e3cff */
[----:B------:R-:W4:Y:S04]  /*0b20*/  @P2 LDG.E R24, desc[UR36][R10.64+0xd8] ;  /* 0x0000d8240a182981 */ /* 0x000f28000c1e1900 */
[----:B------:R-:W4:Y:S01]  /*0b30*/  @P5 LDG.E R26, desc[UR36][R10.64+0x104] ;  /* 0x000104240a1a5981 */ /* 0x000f22000c1e1900 */
[----:B------:R-:W-:Y:S02]  /*0b40*/  @P4 LOP3.LUT R15, R15, R28, RZ, 0x3c, !PT ;  /* 0x0000001c0f0f4212 */ /* 0x000fe400078e3cff */
[----:B------:R-:W-:-:S02]  /*0b50*/  @P2 LOP3.LUT R8, R8, R23, RZ, 0x3c, !PT ;  /* 0x0000001708082212 */ /* 0x000fc400078e3cff */
        /* <DEDUP_REMOVED lines=8> */
[----:B------:R-:W-:Y:S02]  /*0be0*/  @P2 LOP3.LUT R6, R6, R25, RZ, 0x3c, !PT ;  /* 0x0000001906062212 */ /* 0x000fe400078e3cff */
[----:B------:R-:W-:Y:S01]  /*0bf0*/  @P2 LOP3.LUT R7, R7, R24, RZ, 0x3c, !PT ;  /* 0x0000001807072212 */ /* 0x000fe200078e3cff */
[----:B------:R-:W4:Y:S01]  /*0c00*/  @P4 LDG.E R25, desc[UR36][R10.64+0xf4] ;  /* 0x0000f4240a194981 */ /* 0x000f22000c1e1900 */
[----:B------:R-:W-:-:S03]  /*0c10*/  @P5 LOP3.LUT R15, R15, R26, RZ, 0x3c, !PT ;  /* 0x0000001a0f0f5212 */ /* 0x000fc600078e3cff */
[----:B------:R-:W4:Y:S04]  /*0c20*/  @P6 LDG.E R26, desc[UR36][R10.64+0x118] ;  /* 0x000118240a1a6981 */ /* 0x000f28000c1e1900 */
        /* <DEDUP_REMOVED lines=29> */
[----:B------:R-:W-:-:S05]  /*0e00*/  VIADD R19, R19, 0x10 ;  /* 0x0000001013137836 */ /* 0x000fca0000000000 */
[----:B------:R-:W-:Y:S02]  /*0e10*/  ISETP.NE.AND P1, PT, R19, 0x20, PT ;  /* 0x000000201300780c */ /* 0x000fe40003f25270 */
[----:B------:R-:W-:-:S04]  /*0e20*/  @P6 LOP3.LUT R6, R6, R23, RZ, 0x3c, !PT ;  /* 0x0000001706066212 */ /* 0x000fc800078e3cff */
[----:B------:R-:W-:Y:S02]  /*0e30*/  @P0 LOP3.LUT R6, R6, R27, RZ, 0x3c, !PT ;  /* 0x0000001b06060212 */ /* 0x000fe400078e3cff */
[----:B--2---:R-:W-:Y:S02]  /*0e40*/  @P6 LOP3.LUT R9, R9, R20, RZ, 0x3c, !PT ;  /* 0x0000001409096212 */ /* 0x004fe400078e3cff */
[----:B---3--:R-:W-:Y:S02]  /*0e50*/  @P6 LOP3.LUT R7, R7, R22, RZ, 0x3c, !PT ;  /* 0x0000001607076212 */ /* 0x008fe400078e3cff */
[----:B----4-:R-:W-:-:S04]  /*0e60*/  @P6 LOP3.LUT R8, R8, R21, RZ, 0x3c, !PT ;  /* 0x0000001508086212 */ /* 0x010fc800078e3cff */
[----:B------:R-:W-:Y:S02]  /*0e70*/  @P0 LOP3.LUT R8, R8, R25, RZ, 0x3c, !PT ;  /* 0x0000001908080212 */ /* 0x000fe400078e3cff */
[----:B------:R-:W-:Y:S02]  /*0e80*/  @P0 LOP3.LUT R7, R7, R26, RZ, 0x3c, !PT ;  /* 0x0000001a07070212 */ /* 0x000fe400078e3cff */
[----:B------:R-:W-:Y:S01]  /*0e90*/  @P0 LOP3.LUT R9, R9, R24, RZ, 0x3c, !PT ;  /* 0x0000001809090212 */ /* 0x000fe200078e3cff */
[----:B------:R-:W-:Y:S06]  /*0ea0*/  @P1 BRA `(.L_x_61) ;  /* 0xfffffff400481947 */ /* 0x000fec000383ffff */
[----:B------:R-:W-:Y:S05]  /*0eb0*/  BSYNC.RECONVERGENT B3 ;  /* 0x0000000000037941 */ /* 0x000fea0003800200 */
.L_x_60:
[----:B------:R-:W-:-:S05]  /*0ec0*/  VIADD R17, R17, 0x1 ;  /* 0x0000000111117836 */ /* 0x000fca0000000000 */
[----:B------:R-:W-:-:S13]  /*0ed0*/  ISETP.NE.AND P0, PT, R17, 0x5, PT ;  /* 0x000000051100780c */ /* 0x000fda0003f05270 */
[----:B------:R-:W-:Y:S05]  /*0ee0*/  @P0 BRA `(.L_x_62) ;  /* 0xfffffff400280947 */ /* 0x000fea000383ffff */
[----:B------:R-:W-:Y:S05]  /*0ef0*/  BSYNC.RECONVERGENT B2 ;  /* 0x0000000000027941 */ /* 0x000fea0003800200 */
.L_x_59:
[----:B------:R1:W-:Y:S01]  /*0f00*/  ST.E.64 desc[UR36][R4.64+0x8], R8 ;  /* 0x0000080804007985 */ /* 0x0003e2000c101b24 */
[----:B------:R-:W-:Y:S01]  /*0f10*/  VIADD R14, R14, 0x1 ;  /* 0x000000010e0e7836 */ /* 0x000fe20000000000 */
[----:B------:R-:W-:Y:S02]  /*0f20*/  LOP3.LUT R11, R13, 0x3, RZ, 0xc0, !PT ;  /* 0x000000030d0b7812 */ /* 0x000fe400078ec0ff */
[----:B------:R1:W-:Y:S02]  /*0f30*/  ST.E.64 desc[UR36][R4.64+0x10], R6 ;  /* 0x0000100604007985 */ /* 0x0003e4000c101b24 */
[----:B------:R-:W-:Y:S02]  /*0f40*/  ISETP.GE.U32.AND P0, PT, R14, R11, PT ;  /* 0x0000000b0e00720c */ /* 0x000fe40003f06070 */
[----:B------:R1:W-:Y:S11]  /*0f50*/  ST.E desc[UR36][R4.64+0x4], R15 ;  /* 0x0000040f04007985 */ /* 0x0003f6000c101924 */
[----:B------:R-:W-:Y:S05]  /*0f60*/  @!P0 BRA `(.L_x_63) ;  /* 0xfffffff000f48947 */ /* 0x000fea000383ffff */
.L_x_58:
[----:B------:R-:W-:Y:S05]  /*0f70*/  BSYNC.RECONVERGENT B1 ;  /* 0x0000000000017941 */ /* 0x000fea0003800200 */
.L_x_57:
[C---:B------:R-:W-:Y:S01]  /*0f80*/  ISETP.GT.U32.AND P0, PT, R13.reuse, 0x3, PT ;  /* 0x000000030d00780c */ /* 0x040fe20003f04070 */
[----:B------:R-:W-:Y:S01]  /*0f90*/  VIADD R12, R12, 0x1 ;  /* 0x000000010c0c7836 */ /* 0x000fe20000000000 */
[--C-:B------:R-:W-:Y:S02]  /*0fa0*/  SHF.R.U64 R13, R13, 0x2, R0.reuse ;  /* 0x000000020d0d7819 */ /* 0x100fe40000001200 */
[----:B------:R-:W-:Y:S02]  /*0fb0*/  ISETP.GT.U32.AND.EX P0, PT, R0, RZ, PT, P0 ;  /* 0x000000ff0000720c */ /* 0x000fe40003f04100 */
[----:B------:R-:W-:-:S11]  /*0fc0*/  SHF.R.U32.HI R0, RZ, 0x2, R0 ;  /* 0x00000002ff007819 */ /* 0x000fd60000011600 */
[----:B------:R-:W-:Y:S05]  /*0fd0*/  @P0 BRA `(.L_x_64) ;  /* 0xfffffff000b80947 */ /* 0x000fea000383ffff */
.L_x_56:
[----:B------:R-:W-:Y:S05]  /*0fe0*/  BSYNC.RECONVERGENT B0 ;  /* 0x0000000000007941 */ /* 0x000fea0003800200 */
.L_x_55:
[----:B------:R-:W2:Y:S01]  /*0ff0*/  LDCU.64 UR4, c[0x0][0x388] ;  /* 0x00007100ff0477ac */ /* 0x000ea20008000a00 */
[----:B------:R-:W-:Y:S01]  /*1000*/  SHF.R.S32.HI R3, RZ, 0x1f, R16 ;  /* 0x0000001fff037819 */ /* 0x000fe20000011410 */
[----:B------:R-:W-:Y:S04]  /*1010*/  ST.E.64 desc[UR36][R4.64+0x18], RZ ;  /* 0x000018ff04007985 */ /* 0x000fe8000c101b24 */
[----:B------:R-:W-:Y:S04]  /*1020*/  ST.E desc[UR36][R4.64+0x20], RZ ;  /* 0x000020ff04007985 */ /* 0x000fe8000c101924 */
[----:B------:R-:W-:Y:S01]  /*1030*/  ST.E.64 desc[UR36][R4.64+0x28], RZ ;  /* 0x000028ff04007985 */ /* 0x000fe2000c101b24 */
[----:B--2---:R-:W-:-:S04]  /*1040*/  LEA R2, P0, R16, UR4, 0x3 ;  /* 0x0000000410027c11 */ /* 0x004fc8000f8018ff */
[----:B------:R-:W-:-:S05]  /*1050*/  LEA.HI.X R3, R16, UR5, R3, 0x3, P0 ;  /* 0x0000000510037c11 */ /* 0x000fca00080f1c03 */
[----:B------:R-:W-:Y:S01]  /*1060*/  STG.E.64 desc[UR36][R2.64], R4 ;  /* 0x0000000402007986 */ /* 0x000fe2000c101b24 */
[----:B------:R-:W-:Y:S05]  /*1070*/  EXIT ;  /* 0x000000000000794d */ /* 0x000fea0003800000 */
.L_x_65:
        /* <DEDUP_REMOVED lines=16> */
.L_x_70:


//--------------------- .nv.global.init           --------------------------
	.section	.nv.global.init,"aw",@progbits
	.align	4
.nv.global.init:
	.type		mrg32k3aM1SubSeq,@object
	.size		mrg32k3aM1SubSeq,(mrg32k3aM2SubSeq - mrg32k3aM1SubSeq)
mrg32k3aM1SubSeq:
        /*0000*/ 	.byte	0x0b, 0xcc, 0xee, 0x04, 0x73, 0x29, 0x8b, 0x6f, 0xf6, 0x53, 0x03, 0xf6, 0x23, 0xf6, 0xea, 0xda
        /* <DEDUP_REMOVED lines=125> */
	.type		mrg32k3aM2SubSeq,@object
	.size		mrg32k3aM2SubSeq,(mrg32k3aM1 - mrg32k3aM2SubSeq)
mrg32k3aM2SubSeq:
        /* <DEDUP_REMOVED lines=126> */
	.type		mrg32k3aM1,@object
	.size		mrg32k3aM1,(mrg32k3aM1Seq - mrg32k3aM1)
mrg32k3aM1:
        /* <DEDUP_REMOVED lines=144> */
	.type		mrg32k3aM1Seq,@object
	.size		mrg32k3aM1Seq,(mrg32k3aM2 - mrg32k3aM1Seq)
mrg32k3aM1Seq:
        /* <DEDUP_REMOVED lines=144> */
	.type		mrg32k3aM2,@object
	.size		mrg32k3aM2,(mrg32k3aM2Seq - mrg32k3aM2)
mrg32k3aM2:
        /* <DEDUP_REMOVED lines=144> */
	.type		mrg32k3aM2Seq,@object
	.size		mrg32k3aM2Seq,(precalc_xorwow_matrix - mrg32k3aM2Seq)
mrg32k3aM2Seq:
        /* <DEDUP_REMOVED lines=144> */
	.type		precalc_xorwow_matrix,@object
	.size		precalc_xorwow_matrix,(precalc_xorwow_offset_matrix - precalc_xorwow_matrix)
precalc_xorwow_matrix:
        /* <DEDUP_REMOVED lines=6400> */
	.type		precalc_xorwow_offset_matrix,@object
	.size		precalc_xorwow_offset_matrix,(.L_1 - precalc_xorwow_offset_matrix)
precalc_xorwow_offset_matrix:
        /* <DEDUP_REMOVED lines=6400> */
.L_1:


//--------------------- .nv.shared.reserved.0     --------------------------
	.section	.nv.shared.reserved.0,"aw",@nobits
	.weak		__nv_reservedSMEM_offset_0_alias
	.size		__nv_reservedSMEM_offset_0_alias, 0, 64
	.other		__nv_reservedSMEM_offset_0_alias,@"STO_CUDA_RESERVED_SHARED STV_DEFAULT"
__nv_reservedSMEM_offset_0_alias:
	.zero		0
	.zero		64


//--------------------- .nv.constant0.gpu_trunc_norm --------------------------
	.section	.nv.constant0.gpu_trunc_norm,"a",@progbits
	.sectionflags	@""
	.align	4
.nv.constant0.gpu_trunc_norm:
	.zero		952


//--------------------- .nv.constant0.gpu_random_deactivate --------------------------
	.section	.nv.constant0.gpu_random_deactivate,"a",@progbits
	.sectionflags	@""
	.align	4
.nv.constant0.gpu_random_deactivate:
	.zero		904


//--------------------- .nv.constant0.gpu_random_activate --------------------------
	.section	.nv.constant0.gpu_random_activate,"a",@progbits
	.sectionflags	@""
	.align	4
.nv.constant0.gpu_random_activate:
	.zero		912


//--------------------- SYMBOLS --------------------------

	.type		.nv.reservedSmem.offset0,@object
	.size		.nv.reservedSmem.offset0,0x4
	.type		free,@function
	.type		malloc,@function
